	.target	sm_90a

	.elftype	@"ET_EXEC"


//--------------------- .note.nv.tkinfo           --------------------------
	.section	.note.nv.tkinfo,"",@"SHT_NOTE"
	.sectionflags	@"SHF_NOTE_NV_TKINFO"
	.tkinfo
        /*0018*/ 	.word	0x00000002
        /*0030*/ 	.string	""
        /*0030*/ 	.string	"ptxas"
        /*0030*/ 	.string	"Cuda compilation tools, release 13.0, V13.0.88"
        /*0030*/ 	.string	"Build cuda_13.0.r13.0/compiler.36424714_0"
        /*0030*/ 	.string	"-v  -suppress-debug-info  -lineinfo  -arch sm_90a "



//--------------------- .note.nv.cuinfo           --------------------------
	.section	.note.nv.cuinfo,"",@"SHT_NOTE"
	.sectionflags	@"SHF_NOTE_NV_CUINFO"
        /*0018*/ 	.short	0x0002
        /*001a*/ 	.short	0x005a
        /*001c*/ 	.short	0x0082
	.zero		2


//--------------------- .nv.info                  --------------------------
	.section	.nv.info,"",@"SHT_CUDA_INFO"
	.align	4


	//----- nvinfo : EIATTR_REGCOUNT
	.align		4
        /*0000*/ 	.byte	0x04, 0x2f
        /*0002*/ 	.short	(.L_1 - .L_0)
	.align		4
.L_0:
        /*0004*/ 	.word	index@(matmul_kernel)
        /*0008*/ 	.word	0x000000fe


	//----- nvinfo : EIATTR_FRAME_SIZE
	.align		4
.L_1:
        /*000c*/ 	.byte	0x04, 0x11
        /*000e*/ 	.short	(.L_3 - .L_2)
	.align		4
.L_2:
        /*0010*/ 	.word	index@(matmul_kernel)
        /*0014*/ 	.word	0x00000000


	//----- nvinfo : EIATTR_MIN_STACK_SIZE
	.align		4
.L_3:
        /*0018*/ 	.byte	0x04, 0x12
        /*001a*/ 	.short	(.L_5 - .L_4)
	.align		4
.L_4:
        /*001c*/ 	.word	index@(matmul_kernel)
        /*0020*/ 	.word	0x00000000
.L_5:


//--------------------- .nv.compat                --------------------------
	.section	.nv.compat,"",@"SHT_CUDA_COMPAT_INFO"
	.align	4
        /*0000*/ 	.byte	0x02, 0x09, 0x01, 0x00, 0x02, 0x02, 0x04, 0x00, 0x02, 0x05, 0x05, 0x00, 0x03, 0x07, 0x01, 0x01
        /*0010*/ 	.byte	0x02, 0x03, 0x00, 0x00, 0x02, 0x06, 0x01, 0x00, 0x04, 0x0b, 0x08, 0x00, 0x00, 0x00, 0x00, 0x00
        /*0020*/ 	.byte	0x00, 0x00, 0x00, 0x00


//--------------------- .nv.info.matmul_kernel    --------------------------
	.section	.nv.info.matmul_kernel,"",@"SHT_CUDA_INFO"
	.sectionflags	@""
	.align	4


	//----- nvinfo : EIATTR_CUDA_API_VERSION
	.align		4
        /*0000*/ 	.byte	0x04, 0x37
        /*0002*/ 	.short	(.L_7 - .L_6)
.L_6:
        /*0004*/ 	.word	0x00000082


	//----- nvinfo : EIATTR_KPARAM_INFO
	.align		4
.L_7:
        /*0008*/ 	.byte	0x04, 0x17
        /*000a*/ 	.short	(.L_9 - .L_8)
.L_8:
        /*000c*/ 	.word	0x00000000
        /*0010*/ 	.short	0x000d
        /*0012*/ 	.short	0x0048
        /*0014*/ 	.byte	0x00, 0xf4, 0x21, 0x00


	//----- nvinfo : EIATTR_KPARAM_INFO
	.align		4
.L_9:
        /*0018*/ 	.byte	0x04, 0x17
        /*001a*/ 	.short	(.L_11 - .L_10)
.L_10:
        /*001c*/ 	.word	0x00000000
        /*0020*/ 	.short	0x000c
        /*0022*/ 	.short	0x0040
        /*0024*/ 	.byte	0x00, 0xf4, 0x21, 0x00


	//----- nvinfo : EIATTR_KPARAM_INFO
	.align		4
.L_11:
        /*0028*/ 	.byte	0x04, 0x17
        /*002a*/ 	.short	(.L_13 - .L_12)
.L_12:
        /*002c*/ 	.word	0x00000000
        /*0030*/ 	.short	0x000b
        /*0032*/ 	.short	0x0038
        /*0034*/ 	.byte	0x00, 0xf0, 0x11, 0x00


	//----- nvinfo : EIATTR_KPARAM_INFO
	.align		4
.L_13:
        /*0038*/ 	.byte	0x04, 0x17
        /*003a*/ 	.short	(.L_15 - .L_14)
.L_14:
        /*003c*/ 	.word	0x00000000
        /*0040*/ 	.short	0x000a
        /*0042*/ 	.short	0x0034
        /*0044*/ 	.byte	0x00, 0xf0, 0x11, 0x00


	//----- nvinfo : EIATTR_KPARAM_INFO
	.align		4
.L_15:
        /*0048*/ 	.byte	0x04, 0x17
        /*004a*/ 	.short	(.L_17 - .L_16)
.L_16:
        /*004c*/ 	.word	0x00000000
        /*0050*/ 	.short	0x0009
        /*0052*/ 	.short	0x0030
        /*0054*/ 	.byte	0x00, 0xf0, 0x11, 0x00


	//----- nvinfo : EIATTR_KPARAM_INFO
	.align		4
.L_17:
        /*0058*/ 	.byte	0x04, 0x17
        /*005a*/ 	.short	(.L_19 - .L_18)
.L_18:
        /*005c*/ 	.word	0x00000000
        /*0060*/ 	.short	0x0008
        /*0062*/ 	.short	0x002c
        /*0064*/ 	.byte	0x00, 0xf0, 0x11, 0x00


	//----- nvinfo : EIATTR_KPARAM_INFO
	.align		4
.L_19:
        /*0068*/ 	.byte	0x04, 0x17
        /*006a*/ 	.short	(.L_21 - .L_20)
.L_20:
        /*006c*/ 	.word	0x00000000
        /*0070*/ 	.short	0x0007
        /*0072*/ 	.short	0x0028
        /*0074*/ 	.byte	0x00, 0xf0, 0x11, 0x00


	//----- nvinfo : EIATTR_KPARAM_INFO
	.align		4
.L_21:
        /*0078*/ 	.byte	0x04, 0x17
        /*007a*/ 	.short	(.L_23 - .L_22)
.L_22:
        /*007c*/ 	.word	0x00000000
        /*0080*/ 	.short	0x0006
        /*0082*/ 	.short	0x0024
        /*0084*/ 	.byte	0x00, 0xf0, 0x11, 0x00


	//----- nvinfo : EIATTR_KPARAM_INFO
	.align		4
.L_23:
        /*0088*/ 	.byte	0x04, 0x17
        /*008a*/ 	.short	(.L_25 - .L_24)
.L_24:
        /*008c*/ 	.word	0x00000000
        /*0090*/ 	.short	0x0005
        /*0092*/ 	.short	0x0020
        /*0094*/ 	.byte	0x00, 0xf0, 0x11, 0x00


	//----- nvinfo : EIATTR_KPARAM_INFO
	.align		4
.L_25:
        /*0098*/ 	.byte	0x04, 0x17
        /*009a*/ 	.short	(.L_27 - .L_26)
.L_26:
        /*009c*/ 	.word	0x00000000
        /*00a0*/ 	.short	0x0004
        /*00a2*/ 	.short	0x001c
        /*00a4*/ 	.byte	0x00, 0xf0, 0x11, 0x00


	//----- nvinfo : EIATTR_KPARAM_INFO
	.align		4
.L_27:
        /*00a8*/ 	.byte	0x04, 0x17
        /*00aa*/ 	.short	(.L_29 - .L_28)
.L_28:
        /*00ac*/ 	.word	0x00000000
        /*00b0*/ 	.short	0x0003
        /*00b2*/ 	.short	0x0018
        /*00b4*/ 	.byte	0x00, 0xf0, 0x11, 0x00


	//----- nvinfo : EIATTR_KPARAM_INFO
	.align		4
.L_29:
        /*00b8*/ 	.byte	0x04, 0x17
        /*00ba*/ 	.short	(.L_31 - .L_30)
.L_30:
        /*00bc*/ 	.word	0x00000000
        /*00c0*/ 	.short	0x0002
        /*00c2*/ 	.short	0x0010
        /*00c4*/ 	.byte	0x00, 0xf4, 0x21, 0x00


	//----- nvinfo : EIATTR_KPARAM_INFO
	.align		4
.L_31:
        /*00c8*/ 	.byte	0x04, 0x17
        /*00ca*/ 	.short	(.L_33 - .L_32)
.L_32:
        /*00cc*/ 	.word	0x00000000
        /*00d0*/ 	.short	0x0001
        /*00d2*/ 	.short	0x0008
        /*00d4*/ 	.byte	0x00, 0xf4, 0x21, 0x00


	//----- nvinfo : EIATTR_KPARAM_INFO
	.align		4
.L_33:
        /*00d8*/ 	.byte	0x04, 0x17
        /*00da*/ 	.short	(.L_35 - .L_34)
.L_34:
        /*00dc*/ 	.word	0x00000000
        /*00e0*/ 	.short	0x0000
        /*00e2*/ 	.short	0x0000
        /*00e4*/ 	.byte	0x00, 0xf4, 0x21, 0x00


	//----- nvinfo : EIATTR_SPARSE_MMA_MASK
	.align		4
.L_35:
        /*00e8*/ 	.byte	0x03, 0x50
        /*00ea*/ 	.short	0x0000


	//----- nvinfo : EIATTR_MAXREG_COUNT
	.align		4
        /*00ec*/ 	.byte	0x03, 0x1b
        /*00ee*/ 	.short	0x00ff


	//----- nvinfo : EIATTR_NUM_BARRIERS
	.align		4
        /*00f0*/ 	.byte	0x02, 0x4c
        /*00f2*/ 	.byte	0x01
	.zero		1


	//----- nvinfo : EIATTR_MERCURY_ISA_VERSION
	.align		4
        /*00f4*/ 	.byte	0x03, 0x5f
        /*00f6*/ 	.short	0x0101


	//----- nvinfo : EIATTR_EXIT_INSTR_OFFSETS
	.align		4
        /*00f8*/ 	.byte	0x04, 0x1c
        /*00fa*/ 	.short	(.L_37 - .L_36)


	//   ....[0]....
.L_36:
        /*00fc*/ 	.word	0x00005010


	//   ....[1]....
        /*0100*/ 	.word	0x00005040


	//----- nvinfo : EIATTR_REQNTID
	.align		4
.L_37:
        /*0104*/ 	.byte	0x04, 0x10
        /*0106*/ 	.short	(.L_39 - .L_38)
.L_38:
        /*0108*/ 	.word	0x00000080
        /*010c*/ 	.word	0x00000001
        /*0110*/ 	.word	0x00000001


	//----- nvinfo : EIATTR_CBANK_PARAM_SIZE
	.align		4
.L_39:
        /*0114*/ 	.byte	0x03, 0x19
        /*0116*/ 	.short	0x0050


	//----- nvinfo : EIATTR_PARAM_CBANK
	.align		4
        /*0118*/ 	.byte	0x04, 0x0a
        /*011a*/ 	.short	(.L_41 - .L_40)
	.align		4
.L_40:
        /*011c*/ 	.word	index@(.nv.constant0.matmul_kernel)
        /*0120*/ 	.short	0x0210
        /*0122*/ 	.short	0x0050


	//----- nvinfo : EIATTR_SW_WAR
	.align		4
.L_41:
        /*0124*/ 	.byte	0x04, 0x36
        /*0126*/ 	.short	(.L_43 - .L_42)
.L_42:
        /*0128*/ 	.word	0x00000008
.L_43:


//--------------------- .nv.callgraph             --------------------------
	.section	.nv.callgraph,"",@"SHT_CUDA_CALLGRAPH"
	.align	4
	.sectionentsize	8
	.align		4
        /*0000*/ 	.word	0x00000000
	.align		4
        /*0004*/ 	.word	0xffffffff
	.align		4
        /*0008*/ 	.word	0x00000000
	.align		4
        /*000c*/ 	.word	0xfffffffe
	.align		4
        /*0010*/ 	.word	0x00000000
	.align		4
        /*0014*/ 	.word	0xfffffffd
	.align		4
        /*0018*/ 	.word	0x00000000
	.align		4
        /*001c*/ 	.word	0xfffffffc


//--------------------- .text.matmul_kernel       --------------------------
	.section	.text.matmul_kernel,"ax",@progbits
	.align	128
        .global         matmul_kernel
        .type           matmul_kernel,@function
        .size           matmul_kernel,(.L_x_3 - matmul_kernel)
        .other          matmul_kernel,@"STO_CUDA_ENTRY STV_DEFAULT"
matmul_kernel:
.text.matmul_kernel:
[----:B------:R-:W-:Y:S08]  /*0000*/  LDC R1, c[0x0][0x28] ;  /* 0x00000a00ff017b82 */ /* 0x000ff00000000800 */
[----:B------:R-:W0:Y:S01]  /*0010*/  LDC.64 R24, c[0x0][0x228] ;  /* 0x00008a00ff187b82 */ /* 0x000e220000000a00 */
[----:B------:R-:W1:Y:S01]  /*0020*/  S2R R5, SR_CTAID.X ;  /* 0x0000000000057919 */ /* 0x000e620000002500 */
[----:B------:R-:W-:Y:S01]  /*0030*/  UMOV UR4, 0x400 ;  /* 0x0000040000047882 */ /* 0x000fe20000000000 */
[----:B------:R-:W-:Y:S01]  /*0040*/  ULDC.64 UR14, c[0x0][0x208] ;  /* 0x00008200000e7ab9 */ /* 0x000fe20000000a00 */
[----:B------:R-:W-:Y:S01]  /*0050*/  CS2R R28, SRZ ;  /* 0x00000000001c7805 */ /* 0x000fe2000001ff00 */
[----:B------:R-:W2:Y:S01]  /*0060*/  S2R R137, SR_TID.X ;  /* 0x0000000000897919 */ /* 0x000ea20000002100 */
[----:B------:R-:W-:-:S02]  /*0070*/  CS2R R30, SRZ ;  /* 0x00000000001e7805 */ /* 0x000fc4000001ff00 */
[----:B------:R-:W-:Y:S01]  /*0080*/  CS2R R32, SRZ ;  /* 0x0000000000207805 */ /* 0x000fe2000001ff00 */
[----:B------:R-:W3:Y:S01]  /*0090*/  S2UR UR12, SR_CgaCtaId ;  /* 0x00000000000c79c3 */ /* 0x000ee20000008800 */
[----:B------:R-:W-:Y:S02]  /*00a0*/  CS2R R34, SRZ ;  /* 0x0000000000227805 */ /* 0x000fe4000001ff00 */
[----:B------:R-:W-:Y:S02]  /*00b0*/  CS2R R36, SRZ ;  /* 0x0000000000247805 */ /* 0x000fe4000001ff00 */
[----:B------:R-:W-:Y:S02]  /*00c0*/  CS2R R38, SRZ ;  /* 0x0000000000267805 */ /* 0x000fe4000001ff00 */
[----:B------:R-:W-:Y:S02]  /*00d0*/  CS2R R40, SRZ ;  /* 0x0000000000287805 */ /* 0x000fe4000001ff00 */
[----:B------:R-:W-:-:S02]  /*00e0*/  CS2R R42, SRZ ;  /* 0x00000000002a7805 */ /* 0x000fc4000001ff00 */
[----:B------:R-:W-:Y:S02]  /*00f0*/  CS2R R44, SRZ ;  /* 0x00000000002c7805 */ /* 0x000fe4000001ff00 */
[----:B------:R-:W-:Y:S02]  /*0100*/  CS2R R46, SRZ ;  /* 0x00000000002e7805 */ /* 0x000fe4000001ff00 */
[----:B------:R-:W-:Y:S02]  /*0110*/  CS2R R48, SRZ ;  /* 0x0000000000307805 */ /* 0x000fe4000001ff00 */
[----:B------:R-:W-:Y:S02]  /*0120*/  CS2R R50, SRZ ;  /* 0x0000000000327805 */ /* 0x000fe4000001ff00 */
[----:B------:R-:W-:Y:S02]  /*0130*/  CS2R R52, SRZ ;  /* 0x0000000000347805 */ /* 0x000fe4000001ff00 */
[----:B------:R-:W-:Y:S01]  /*0140*/  CS2R R54, SRZ ;  /* 0x0000000000367805 */ /* 0x000fe2000001ff00 */
[----:B0-----:R-:W-:-:S05]  /*0150*/  VIADD R0, R25, 0x3f ;  /* 0x0000003f19007836 */ /* 0x001fca0000000000 */
[----:B------:R-:W-:Y:S01]  /*0160*/  SHF.R.S32.HI R3, RZ, 0x1f, R0 ;  /* 0x0000001fff037819 */ /* 0x000fe20000011400 */
[----:B---3--:R-:W-:-:S03]  /*0170*/  ULEA UR12, UR12, UR4, 0x18 ;  /* 0x000000040c0c7291 */ /* 0x008fc6000f8ec03f */
[----:B------:R-:W-:Y:S02]  /*0180*/  LEA.HI R3, R3, R0, RZ, 0x6 ;  /* 0x0000000003037211 */ /* 0x000fe400078f30ff */
[----:B-1----:R-:W-:Y:S02]  /*0190*/  IABS R8, R5 ;  /* 0x0000000500087213 */ /* 0x002fe40000000000 */
[----:B------:R-:W-:-:S04]  /*01a0*/  SHF.R.S32.HI R4, RZ, 0x6, R3 ;  /* 0x00000006ff047819 */ /* 0x000fc80000011403 */
[-C--:B------:R-:W-:Y:S02]  /*01b0*/  IABS R7, R4.reuse ;  /* 0x0000000400077213 */ /* 0x080fe40000000000 */
[----:B------:R-:W-:Y:S02]  /*01c0*/  IABS R10, R4 ;  /* 0x00000004000a7213 */ /* 0x000fe40000000000 */
[----:B------:R-:W0:Y:S08]  /*01d0*/  I2F.RP R0, R7 ;  /* 0x0000000700007306 */ /* 0x000e300000209400 */
[----:B0-----:R-:W0:Y:S02]  /*01e0*/  MUFU.RCP R0, R0 ;  /* 0x0000000000007308 */ /* 0x001e240000001000 */
[----:B0-----:R-:W-:-:S02]  /*01f0*/  VIADD R2, R0, 0xffffffe ;  /* 0x0ffffffe00027836 */ /* 0x001fc40000000000 */
[----:B------:R-:W-:-:S04]  /*0200*/  IMAD.MOV R0, RZ, RZ, -R10 ;  /* 0x000000ffff007224 */ /* 0x000fc800078e0a0a */
[----:B------:R0:W1:Y:S02]  /*0210*/  F2I.FTZ.U32.TRUNC.NTZ R3, R2 ;  /* 0x0000000200037305 */ /* 0x000064000021f000 */
[----:B0-----:R-:W-:Y:S02]  /*0220*/  IMAD.MOV.U32 R2, RZ, RZ, RZ ;  /* 0x000000ffff027224 */ /* 0x001fe400078e00ff */
[----:B-1----:R-:W-:-:S04]  /*0230*/  IMAD.MOV R6, RZ, RZ, -R3 ;  /* 0x000000ffff067224 */ /* 0x002fc800078e0a03 */
[----:B------:R-:W-:Y:S02]  /*0240*/  IMAD R9, R6, R7, RZ ;  /* 0x0000000706097224 */ /* 0x000fe400078e02ff */
[----:B------:R-:W-:Y:S02]  /*0250*/  IMAD.MOV.U32 R6, RZ, RZ, R8 ;  /* 0x000000ffff067224 */ /* 0x000fe400078e0008 */
[----:B------:R-:W-:-:S06]  /*0260*/  IMAD.HI.U32 R3, R3, R9, R2 ;  /* 0x0000000903037227 */ /* 0x000fcc00078e0002 */
[----:B------:R-:W-:-:S04]  /*0270*/  IMAD.HI.U32 R3, R3, R6, RZ ;  /* 0x0000000603037227 */ /* 0x000fc800078e00ff */
[----:B------:R-:W-:-:S05]  /*0280*/  IMAD R0, R3, R0, R6 ;  /* 0x0000000003007224 */ /* 0x000fca00078e0206 */
[----:B------:R-:W-:-:S13]  /*0290*/  ISETP.GT.U32.AND P1, PT, R7, R0, PT ;  /* 0x000000000700720c */ /* 0x000fda0003f24070 */
[----:B------:R-:W-:Y:S02]  /*02a0*/  @!P1 IMAD.IADD R0, R0, 0x1, -R7 ;  /* 0x0000000100009824 */ /* 0x000fe400078e0a07 */
[----:B------:R-:W-:Y:S01]  /*02b0*/  @!P1 VIADD R3, R3, 0x1 ;  /* 0x0000000103039836 */ /* 0x000fe20000000000 */
[----:B------:R-:W-:Y:S02]  /*02c0*/  ISETP.NE.AND P1, PT, R4, RZ, PT ;  /* 0x000000ff0400720c */ /* 0x000fe40003f25270 */
[----:B------:R-:W-:Y:S02]  /*02d0*/  ISETP.GE.U32.AND P0, PT, R0, R7, PT ;  /* 0x000000070000720c */ /* 0x000fe40003f06070 */
[----:B------:R-:W-:-:S04]  /*02e0*/  LOP3.LUT R0, R5, R4, RZ, 0x3c, !PT ;  /* 0x0000000405007212 */ /* 0x000fc800078e3cff */
[----:B------:R-:W-:Y:S01]  /*02f0*/  ISETP.GE.AND P2, PT, R0, RZ, PT ;  /* 0x000000ff0000720c */ /* 0x000fe20003f46270 */
[----:B------:R-:W-:-:S06]  /*0300*/  VIADD R0, R24, 0x7f ;  /* 0x0000007f18007836 */ /* 0x000fcc0000000000 */
[----:B------:R-:W-:-:S04]  /*0310*/  @P0 VIADD R3, R3, 0x1 ;  /* 0x0000000103030836 */ /* 0x000fc80000000000 */
[----:B------:R-:W-:Y:S01]  /*0320*/  IMAD.MOV.U32 R8, RZ, RZ, R3 ;  /* 0x000000ffff087224 */ /* 0x000fe200078e0003 */
[----:B------:R-:W-:-:S03]  /*0330*/  SHF.R.S32.HI R3, RZ, 0x1f, R0 ;  /* 0x0000001fff037819 */ /* 0x000fc60000011400 */
[----:B------:R-:W-:Y:S01]  /*0340*/  @!P2 IMAD.MOV R8, RZ, RZ, -R8 ;  /* 0x000000ffff08a224 */ /* 0x000fe200078e0a08 */
[----:B------:R-:W-:Y:S02]  /*0350*/  LEA.HI R3, R3, R0, RZ, 0x7 ;  /* 0x0000000003037211 */ /* 0x000fe400078f38ff */
[----:B------:R-:W-:-:S04]  /*0360*/  @!P1 LOP3.LUT R8, RZ, R4, RZ, 0x33, !PT ;  /* 0x00000004ff089212 */ /* 0x000fc800078e33ff */
[----:B------:R-:W-:Y:S01]  /*0370*/  LEA.HI.SX32 R3, R3, -R8, 0x19 ;  /* 0x8000000803037211 */ /* 0x000fe200078fcaff */
[----:B------:R-:W-:-:S03]  /*0380*/  IMAD.MOV R6, RZ, RZ, -R8 ;  /* 0x000000ffff067224 */ /* 0x000fc600078e0a08 */
[----:B------:R-:W-:Y:S01]  /*0390*/  VIMNMX R9, R3, 0x1, PT ;  /* 0x0000000103097848 */ /* 0x000fe20003fe0100 */
[----:B------:R-:W-:-:S03]  /*03a0*/  IMAD R6, R4, R6, R5 ;  /* 0x0000000604067224 */ /* 0x000fc600078e0205 */
        /* <DEDUP_REMOVED lines=9> */
[----:B------:R-:W-:Y:S01]  /*0440*/  IMAD.MOV.U32 R4, RZ, RZ, R10 ;  /* 0x000000ffff047224 */ /* 0x000fe200078e000a */
[----:B------:R-:W-:-:S03]  /*0450*/  IABS R10, R6 ;  /* 0x00000006000a7213 */ /* 0x000fc60000000000 */
[----:B------:R-:W-:Y:S02]  /*0460*/  IMAD R5, R4, R7, RZ ;  /* 0x0000000704057224 */ /* 0x000fe400078e02ff */
[----:B------:R-:W-:Y:S01]  /*0470*/  IMAD.MOV.U32 R4, RZ, RZ, R10 ;  /* 0x000000ffff047224 */ /* 0x000fe200078e000a */
[----:B------:R-:W-:Y:S01]  /*0480*/  CS2R R10, SRZ ;  /* 0x00000000000a7805 */ /* 0x000fe2000001ff00 */
[----:B------:R-:W-:Y:S01]  /*0490*/  IMAD.HI.U32 R3, R3, R5, R2 ;  /* 0x0000000503037227 */ /* 0x000fe200078e0002 */
[----:B--2---:R-:W-:-:S05]  /*04a0*/  LOP3.LUT R5, R137, 0x7f, RZ, 0xc0, !PT ;  /* 0x0000007f89057812 */ /* 0x004fca00078ec0ff */
        /* <DEDUP_REMOVED lines=8> */
[----:B------:R-:W-:-:S07]  /*0530*/  ISETP.GE.AND P2, PT, R0, RZ, PT ;  /* 0x000000ff0000720c */ /* 0x000fce0003f46270 */
[----:B------:R-:W-:-:S06]  /*0540*/  @P0 VIADD R3, R3, 0x1 ;  /* 0x0000000103030836 */ /* 0x000fcc0000000000 */
[----:B------:R-:W-:Y:S01]  /*0550*/  @!P2 IMAD.MOV R3, RZ, RZ, -R3 ;  /* 0x000000ffff03a224 */ /* 0x000fe200078e0a03 */
[----:B------:R-:W-:-:S05]  /*0560*/  @!P1 LOP3.LUT R3, RZ, R9, RZ, 0x33, !PT ;  /* 0x00000009ff039212 */ /* 0x000fca00078e33ff */
[----:B------:R-:W-:Y:S02]  /*0570*/  IMAD.MOV R0, RZ, RZ, -R3 ;  /* 0x000000ffff007224 */ /* 0x000fe400078e0a03 */
[----:B------:R-:W-:Y:S02]  /*0580*/  IMAD.SHL.U32 R101, R3, 0x40, RZ ;  /* 0x0000004003657824 */ /* 0x000fe400078e00ff */
[----:B------:R-:W-:Y:S02]  /*0590*/  IMAD R0, R9, R0, R6 ;  /* 0x0000000009007224 */ /* 0x000fe400078e0206 */
[----:B------:R-:W0:Y:S02]  /*05a0*/  LDC R6, c[0x0][0x230] ;  /* 0x00008c00ff067b82 */ /* 0x000e240000000800 */
[----:B------:R-:W-:Y:S01]  /*05b0*/  IMAD.IADD R0, R8, 0x1, R0 ;  /* 0x0000000108007824 */ /* 0x000fe200078e0200 */
[----:B------:R-:W-:-:S03]  /*05c0*/  CS2R R8, SRZ ;  /* 0x0000000000087805 */ /* 0x000fc6000001ff00 */
[----:B------:R-:W-:Y:S01]  /*05d0*/  IMAD R100, R0, 0x80, R5 ;  /* 0x0000008000647824 */ /* 0x000fe200078e0205 */
[----:B------:R-:W-:Y:S01]  /*05e0*/  LOP3.LUT R0, R137, 0x60, RZ, 0xc0, !PT ;  /* 0x0000006089007812 */ /* 0x000fe200078ec0ff */
[----:B0-----:R-:W-:-:S05]  /*05f0*/  VIADD R6, R6, 0x1f ;  /* 0x0000001f06067836 */ /* 0x001fca0000000000 */
[----:B------:R-:W-:-:S13]  /*0600*/  ISETP.GE.AND P0, PT, R6, 0x20, PT ;  /* 0x000000200600780c */ /* 0x000fda0003f06270 */
[----:B------:R-:W-:Y:S05]  /*0610*/  @!P0 BRA `(.L_x_0) ;  /* 0x0000002c00408947 */ /* 0x000fea0003800000 */
[----:B------:R-:W-:Y:S01]  /*0620*/  IABS R11, R24 ;  /* 0x00000018000b7213 */ /* 0x000fe20000000000 */
[----:B------:R-:W0:Y:S01]  /*0630*/  LDC R141, c[0x0][0x238] ;  /* 0x00008e00ff8d7b82 */ /* 0x000e220000000800 */
[----:B------:R-:W-:Y:S01]  /*0640*/  IABS R22, R25 ;  /* 0x0000001900167213 */ /* 0x000fe20000000000 */
[----:B------:R-:W-:Y:S01]  /*0650*/  ULDC UR4, c[0x0][0x234] ;  /* 0x00008d0000047ab9 */ /* 0x000fe20000000800 */
[----:B------:R-:W1:Y:S01]  /*0660*/  I2F.RP R8, R11 ;  /* 0x0000000b00087306 */ /* 0x000e620000209400 */
[----:B------:R-:W-:Y:S01]  /*0670*/  LEA.HI R26, R0, R101, RZ, 0x1b ;  /* 0x00000065001a7211 */ /* 0x000fe200078fd8ff */
[----:B------:R-:W-:Y:S01]  /*0680*/  USHF.R.U32.HI UR13, URZ, 0x4, UR12 ;  /* 0x000000043f0d7899 */ /* 0x000fe2000801160c */
[----:B------:R-:W-:Y:S01]  /*0690*/  ISETP.NE.AND P5, PT, R24, RZ, PT ;  /* 0x000000ff1800720c */ /* 0x000fe20003fa5270 */
[----:B------:R-:W-:Y:S01]  /*06a0*/  ULDC UR6, c[0x0][0x230] ;  /* 0x00008c0000067ab9 */ /* 0x000fe20000000800 */
[----:B------:R-:W-:Y:S01]  /*06b0*/  IABS R29, R26 ;  /* 0x0000001a001d7213 */ /* 0x000fe20000000000 */
[C---:B------:R-:W-:Y:S01]  /*06c0*/  VIADD R14, R26.reuse, 0x30 ;  /* 0x000000301a0e7836 */ /* 0x040fe20000000000 */
[----:B------:R-:W-:Y:S01]  /*06d0*/  LOP3.LUT R102, R137, 0x40, RZ, 0xc0, !PT ;  /* 0x0000004089667812 */ /* 0x000fe200078ec0ff */
[----:B------:R-:W2:Y:S01]  /*06e0*/  I2F.RP R7, R22 ;  /* 0x0000001600077306 */ /* 0x000ea20000209400 */
[C---:B------:R-:W-:Y:S01]  /*06f0*/  VIADD R15, R26.reuse, 0x2c ;  /* 0x0000002c1a0f7836 */ /* 0x040fe20000000000 */
[----:B------:R-:W-:Y:S01]  /*0700*/  USGXT.U32 UR13, UR13, 0xe ;  /* 0x0000000e0d0d789a */ /* 0x000fe20008000000 */
[C---:B------:R-:W-:Y:S01]  /*0710*/  VIADD R28, R26.reuse, 0x20 ;  /* 0x000000201a1c7836 */ /* 0x040fe20000000000 */
[----:B------:R-:W-:Y:S01]  /*0720*/  CS2R R56, SRZ ;  /* 0x0000000000387805 */ /* 0x000fe2000001ff00 */
[C---:B------:R-:W-:Y:S01]  /*0730*/  VIADD R30, R26.reuse, 0x1c ;  /* 0x0000001c1a1e7836 */ /* 0x040fe20000000000 */
[----:B------:R-:W-:Y:S01]  /*0740*/  IABS R13, R15 ;  /* 0x0000000f000d7213 */ /* 0x000fe20000000000 */
[C---:B------:R-:W-:Y:S01]  /*0750*/  VIADD R31, R26.reuse, 0x18 ;  /* 0x000000181a1f7836 */ /* 0x040fe20000000000 */
[----:B-1----:R-:W1:Y:S01]  /*0760*/  MUFU.RCP R8, R8 ;  /* 0x0000000800087308 */ /* 0x002e620000001000 */
[C---:B------:R-:W-:Y:S01]  /*0770*/  VIADD R32, R26.reuse, 0x14 ;  /* 0x000000141a207836 */ /* 0x040fe20000000000 */
[----:B------:R-:W-:Y:S01]  /*0780*/  UIADD3 UR8, UP0, UR13, 0x80, URZ ;  /* 0x000000800d087890 */ /* 0x000fe2000ff1e03f */
[C---:B------:R-:W-:Y:S01]  /*0790*/  VIADD R33, R26.reuse, 0x10 ;  /* 0x000000101a217836 */ /* 0x040fe20000000000 */
[----:B------:R-:W-:Y:S01]  /*07a0*/  IABS R17, R31 ;  /* 0x0000001f00117213 */ /* 0x000fe20000000000 */
[C---:B------:R-:W-:Y:S01]  /*07b0*/  VIADD R34, R26.reuse, 0xc ;  /* 0x0000000c1a227836 */ /* 0x040fe20000000000 */
[----:B------:R-:W-:Y:S01]  /*07c0*/  IABS R19, R32 ;  /* 0x0000002000137213 */ /* 0x000fe20000000000 */
[C---:B------:R-:W-:Y:S01]  /*07d0*/  VIADD R35, R26.reuse, 0x8 ;  /* 0x000000081a237836 */ /* 0x040fe20000000000 */
[----:B--2---:R-:W2:Y:S01]  /*07e0*/  MUFU.RCP R7, R7 ;  /* 0x0000000700077308 */ /* 0x004ea20000001000 */
[----:B------:R-:W-:Y:S01]  /*07f0*/  VIADD R36, R26, 0x4 ;  /* 0x000000041a247836 */ /* 0x000fe20000000000 */
[----:B------:R-:W-:Y:S01]  /*0800*/  CS2R R58, SRZ ;  /* 0x00000000003a7805 */ /* 0x000fe2000001ff00 */
[C---:B0-----:R-:W-:Y:S01]  /*0810*/  IMAD.SHL.U32 R109, R141.reuse, 0x20, RZ ;  /* 0x000000208d6d7824 */ /* 0x041fe200078e00ff */
[----:B------:R-:W-:Y:S01]  /*0820*/  IABS R21, R35 ;  /* 0x0000002300157213 */ /* 0x000fe20000000000 */
[C---:B------:R-:W-:Y:S01]  /*0830*/  IMAD R115, R141.reuse, 0x1f, RZ ;  /* 0x0000001f8d737824 */ /* 0x040fe200078e02ff */
[----:B------:R-:W-:Y:S01]  /*0840*/  IABS R27, R36 ;  /* 0x00000024001b7213 */ /* 0x000fe20000000000 */
[C---:B------:R-:W-:Y:S01]  /*0850*/  IMAD R111, R141.reuse, 0x1e, RZ ;  /* 0x0000001e8d6f7824 */ /* 0x040fe200078e02ff */
[----:B------:R-:W-:Y:S01]  /*0860*/  CS2R R60, SRZ ;  /* 0x00000000003c7805 */ /* 0x000fe2000001ff00 */
[----:B-1----:R-:W-:Y:S01]  /*0870*/  VIADD R4, R8, 0xffffffe ;  /* 0x0ffffffe08047836 */ /* 0x002fe20000000000 */
[----:B------:R-:W-:Y:S01]  /*0880*/  IABS R8, R100 ;  /* 0x0000006400087213 */ /* 0x000fe20000000000 */
[C---:B------:R-:W-:Y:S01]  /*0890*/  IMAD R113, R141.reuse, 0x1d, RZ ;  /* 0x0000001d8d717824 */ /* 0x040fe200078e02ff */
[----:B------:R-:W-:Y:S01]  /*08a0*/  CS2R R62, SRZ ;  /* 0x00000000003e7805 */ /* 0x000fe2000001ff00 */
[----:B------:R0:W1:Y:S01]  /*08b0*/  F2I.FTZ.U32.TRUNC.NTZ R5, R4 ;  /* 0x0000000400057305 */ /* 0x000062000021f000 */
[C---:B------:R-:W-:Y:S01]  /*08c0*/  IMAD R117, R141.reuse, 0x1c, RZ ;  /* 0x0000001c8d757824 */ /* 0x040fe200078e02ff */
[----:B------:R-:W-:Y:S01]  /*08d0*/  CS2R R64, SRZ ;  /* 0x0000000000407805 */ /* 0x000fe2000001ff00 */
[----:B------:R-:W-:Y:S01]  /*08e0*/  IMAD R123, R141, 0x1b, RZ ;  /* 0x0000001b8d7b7824 */ /* 0x000fe200078e02ff */
[----:B------:R-:W-:Y:S01]  /*08f0*/  CS2R R66, SRZ ;  /* 0x0000000000427805 */ /* 0x000fe2000001ff00 */
[----:B--2---:R-:W-:Y:S01]  /*0900*/  VIADD R2, R7, 0xffffffe ;  /* 0x0ffffffe07027836 */ /* 0x004fe20000000000 */
[----:B------:R-:W-:Y:S01]  /*0910*/  CS2R R68, SRZ ;  /* 0x0000000000447805 */ /* 0x000fe2000001ff00 */
[C---:B------:R-:W-:Y:S01]  /*0920*/  IMAD R119, R141.reuse, 0x1a, RZ ;  /* 0x0000001a8d777824 */ /* 0x040fe200078e02ff */
[----:B------:R-:W-:Y:S01]  /*0930*/  CS2R R70, SRZ ;  /* 0x0000000000467805 */ /* 0x000fe2000001ff00 */
[----:B0-----:R-:W-:Y:S01]  /*0940*/  IMAD.MOV.U32 R4, RZ, RZ, RZ ;  /* 0x000000ffff047224 */ /* 0x001fe200078e00ff */
[----:B------:R0:W2:Y:S01]  /*0950*/  F2I.FTZ.U32.TRUNC.NTZ R3, R2 ;  /* 0x0000000200037305 */ /* 0x0000a2000021f000 */
[C---:B------:R-:W-:Y:S01]  /*0960*/  IMAD R121, R141.reuse, 0x19, RZ ;  /* 0x000000198d797824 */ /* 0x040fe200078e02ff */
[----:B------:R-:W-:Y:S01]  /*0970*/  CS2R R72, SRZ ;  /* 0x0000000000487805 */ /* 0x000fe2000001ff00 */
[C---:B------:R-:W-:Y:S01]  /*0980*/  IMAD R125, R141.reuse, 0x18, RZ ;  /* 0x000000188d7d7824 */ /* 0x040fe200078e02ff */
[----:B------:R-:W-:Y:S01]  /*0990*/  CS2R R74, SRZ ;  /* 0x00000000004a7805 */ /* 0x000fe2000001ff00 */
[--C-:B-1----:R-:W-:Y:S01]  /*09a0*/  IMAD.MOV R10, RZ, RZ, -R5.reuse ;  /* 0x000000ffff0a7224 */ /* 0x102fe200078e0a05 */
[----:B------:R-:W-:Y:S01]  /*09b0*/  CS2R R76, SRZ ;  /* 0x00000000004c7805 */ /* 0x000fe2000001ff00 */
[----:B------:R-:W-:Y:S01]  /*09c0*/  IMAD R131, R141, 0x17, RZ ;  /* 0x000000178d837824 */ /* 0x000fe200078e02ff */
[----:B------:R-:W-:Y:S01]  /*09d0*/  CS2R R78, SRZ ;  /* 0x00000000004e7805 */ /* 0x000fe2000001ff00 */
[----:B------:R-:W-:Y:S01]  /*09e0*/  IMAD R9, R10, R11, RZ ;  /* 0x0000000b0a097224 */ /* 0x000fe200078e02ff */
[----:B------:R-:W-:Y:S01]  /*09f0*/  CS2R R80, SRZ ;  /* 0x0000000000507805 */ /* 0x000fe2000001ff00 */
[----:B0-----:R-:W-:Y:S01]  /*0a00*/  IMAD.MOV.U32 R2, RZ, RZ, RZ ;  /* 0x000000ffff027224 */ /* 0x001fe200078e00ff */
[----:B------:R-:W-:Y:S01]  /*0a10*/  CS2R R82, SRZ ;  /* 0x0000000000527805 */ /* 0x000fe2000001ff00 */
[----:B------:R-:W-:Y:S01]  /*0a20*/  IMAD.HI.U32 R5, R5, R9, R4 ;  /* 0x0000000905057227 */ /* 0x000fe200078e0004 */
[----:B------:R-:W-:-:S02]  /*0a30*/  CS2R R84, SRZ ;  /* 0x0000000000547805 */ /* 0x000fc4000001ff00 */
[----:B------:R-:W-:Y:S02]  /*0a40*/  CS2R R86, SRZ ;  /* 0x0000000000567805 */ /* 0x000fe4000001ff00 */
[----:B------:R-:W-:Y:S01]  /*0a50*/  CS2R R38, SRZ ;  /* 0x0000000000267805 */ /* 0x000fe2000001ff00 */
[----:B--2---:R-:W-:Y:S01]  /*0a60*/  IMAD.MOV R7, RZ, RZ, -R3 ;  /* 0x000000ffff077224 */ /* 0x004fe200078e0a03 */
[----:B------:R-:W-:Y:S01]  /*0a70*/  CS2R R40, SRZ ;  /* 0x0000000000287805 */ /* 0x000fe2000001ff00 */
[----:B------:R-:W-:Y:S01]  /*0a80*/  IMAD.HI.U32 R5, R5, R8, RZ ;  /* 0x0000000805057227 */ /* 0x000fe200078e00ff */
[----:B------:R-:W-:Y:S02]  /*0a90*/  CS2R R42, SRZ ;  /* 0x00000000002a7805 */ /* 0x000fe4000001ff00 */
[----:B------:R-:W-:Y:S02]  /*0aa0*/  CS2R R44, SRZ ;  /* 0x00000000002c7805 */ /* 0x000fe4000001ff00 */
[----:B------:R-:W-:Y:S01]  /*0ab0*/  CS2R R46, SRZ ;  /* 0x00000000002e7805 */ /* 0x000fe2000001ff00 */
[----:B------:R-:W-:Y:S01]  /*0ac0*/  IMAD.MOV R0, RZ, RZ, -R5 ;  /* 0x000000ffff007224 */ /* 0x000fe200078e0a05 */
[----:B------:R-:W-:Y:S01]  /*0ad0*/  CS2R R48, SRZ ;  /* 0x0000000000307805 */ /* 0x000fe2000001ff00 */
[----:B------:R-:W-:Y:S01]  /*0ae0*/  VIADD R4, R26, 0x3c ;  /* 0x0000003c1a047836 */ /* 0x000fe20000000000 */
[----:B------:R-:W-:Y:S01]  /*0af0*/  CS2R R50, SRZ ;  /* 0x0000000000327805 */ /* 0x000fe2000001ff00 */
[----:B------:R-:W-:Y:S01]  /*0b00*/  IMAD R8, R11, R0, R8 ;  /* 0x000000000b087224 */ /* 0x000fe200078e0208 */
[----:B------:R-:W-:Y:S01]  /*0b10*/  CS2R R52, SRZ ;  /* 0x0000000000347805 */ /* 0x000fe2000001ff00 */
[----:B------:R-:W-:Y:S01]  /*0b20*/  IMAD R5, R7, R22, RZ ;  /* 0x0000001607057224 */ /* 0x000fe200078e02ff */
[----:B------:R-:W-:Y:S01]  /*0b30*/  IABS R0, R4 ;  /* 0x0000000400007213 */ /* 0x000fe20000000000 */
[----:B------:R-:W-:Y:S01]  /*0b40*/  IMAD R127, R141, 0x16, RZ ;  /* 0x000000168d7f7824 */ /* 0x000fe200078e02ff */
[----:B------:R-:W-:Y:S01]  /*0b50*/  ISETP.GT.U32.AND P0, PT, R11, R8, PT ;  /* 0x000000080b00720c */ /* 0x000fe20003f04070 */
[----:B------:R-:W-:Y:S01]  /*0b60*/  IMAD.HI.U32 R2, R3, R5, R2 ;  /* 0x0000000503027227 */ /* 0x000fe200078e0002 */
[----:B------:R-:W-:-:S02]  /*0b70*/  ISETP.GE.AND P6, PT, R4, RZ, PT ;  /* 0x000000ff0400720c */ /* 0x000fc40003fc6270 */
[----:B------:R-:W-:Y:S01]  /*0b80*/  CS2R R54, SRZ ;  /* 0x0000000000367805 */ /* 0x000fe2000001ff00 */
[----:B------:R-:W-:Y:S01]  /*0b90*/  UMOV UR10, 0xfffffffe ;  /* 0xfffffffe000a7882 */ /* 0x000fe20000000000 */
[----:B------:R-:W-:Y:S01]  /*0ba0*/  IMAD.MOV.U32 R5, RZ, RZ, R0 ;  /* 0x000000ffff057224 */ /* 0x000fe200078e0000 */
[----:B------:R-:W-:Y:S01]  /*0bb0*/  UMOV UR11, 0x7fffffdf ;  /* 0x7fffffdf000b7882 */ /* 0x000fe20000000000 */
[----:B------:R-:W-:Y:S01]  /*0bc0*/  VIADD R3, R26, 0x38 ;  /* 0x000000381a037836 */ /* 0x000fe20000000000 */
[----:B------:R-:W-:Y:S01]  /*0bd0*/  UMOV UR7, 0x80000020 ;  /* 0x8000002000077882 */ /* 0x000fe20000000000 */
[----:B------:R-:W-:-:S03]  /*0be0*/  IMAD.HI.U32 R0, R2, R5, RZ ;  /* 0x0000000502007227 */ /* 0x000fc600078e00ff */
[----:B------:R-:W-:Y:S01]  /*0bf0*/  IABS R7, R3 ;  /* 0x0000000300077213 */ /* 0x000fe20000000000 */
[----:B------:R-:W-:Y:S01]  /*0c00*/  @!P0 IMAD.IADD R8, R8, 0x1, -R11 ;  /* 0x0000000108088824 */ /* 0x000fe200078e0a0b */
[----:B------:R-:W-:Y:S01]  /*0c10*/  ISETP.GE.AND P0, PT, R3, RZ, PT ;  /* 0x000000ff0300720c */ /* 0x000fe20003f06270 */
[----:B------:R-:W-:Y:S02]  /*0c20*/  IMAD.MOV R0, RZ, RZ, -R0 ;  /* 0x000000ffff007224 */ /* 0x000fe400078e0a00 */
[----:B------:R-:W-:Y:S01]  /*0c30*/  IMAD.HI.U32 R3, R2, R7, RZ ;  /* 0x0000000702037227 */ /* 0x000fe200078e00ff */
[----:B------:R-:W-:-:S03]  /*0c40*/  ISETP.GT.U32.AND P1, PT, R11, R8, PT ;  /* 0x000000080b00720c */ /* 0x000fc60003f24070 */
[----:B------:R-:W-:Y:S02]  /*0c50*/  IMAD R0, R22, R0, R5 ;  /* 0x0000000016007224 */ /* 0x000fe400078e0205 */
[----:B------:R-:W-:Y:S02]  /*0c60*/  VIADD R4, R26, 0x34 ;  /* 0x000000341a047836 */ /* 0x000fe40000000000 */
[----:B------:R-:W-:Y:S01]  /*0c70*/  IMAD.MOV R3, RZ, RZ, -R3 ;  /* 0x000000ffff037224 */ /* 0x000fe200078e0a03 */
[----:B------:R-:W-:Y:S01]  /*0c80*/  ISETP.GT.U32.AND P3, PT, R22, R0, PT ;  /* 0x000000001600720c */ /* 0x000fe20003f64070 */
[----:B------:R-:W-:Y:S01]  /*0c90*/  IMAD R129, R141, 0x15, RZ ;  /* 0x000000158d817824 */ /* 0x000fe200078e02ff */
[----:B------:R-:W-:Y:S01]  /*0ca0*/  ISETP.GE.AND P4, PT, R4, RZ, PT ;  /* 0x000000ff0400720c */ /* 0x000fe20003f86270 */
[----:B------:R-:W-:Y:S01]  /*0cb0*/  IMAD R3, R22, R3, R7 ;  /* 0x0000000316037224 */ /* 0x000fe200078e0207 */
[----:B------:R-:W-:Y:S01]  /*0cc0*/  IABS R9, R4 ;  /* 0x0000000400097213 */ /* 0x000fe20000000000 */
[----:B------:R-:W-:Y:S01]  /*0cd0*/  @!P1 IMAD.IADD R8, R8, 0x1, -R11 ;  /* 0x0000000108089824 */ /* 0x000fe200078e0a0b */
[----:B------:R-:W-:Y:S01]  /*0ce0*/  IABS R4, R14 ;  /* 0x0000000e00047213 */ /* 0x000fe20000000000 */
[----:B------:R-:W-:Y:S01]  /*0cf0*/  IMAD.HI.U32 R7, R2, R13, RZ ;  /* 0x0000000d02077227 */ /* 0x000fe200078e00ff */
[----:B------:R-:W-:-:S02]  /*0d00*/  ISETP.GE.AND P1, PT, R100, RZ, PT ;  /* 0x000000ff6400720c */ /* 0x000fc40003f26270 */
[----:B------:R-:W-:Y:S01]  /*0d10*/  ISETP.GT.U32.AND P2, PT, R22, R3, PT ;  /* 0x000000031600720c */ /* 0x000fe20003f44070 */
[----:B------:R-:W-:Y:S02]  /*0d20*/  IMAD.MOV.U32 R11, RZ, RZ, R4 ;  /* 0x000000ffff0b7224 */ /* 0x000fe400078e0004 */
[----:B------:R-:W-:-:S04]  /*0d30*/  IMAD.HI.U32 R4, R2, R9, RZ ;  /* 0x0000000902047227 */ /* 0x000fc800078e00ff */
[----:B------:R-:W-:-:S04]  /*0d40*/  IMAD.HI.U32 R5, R2, R11, RZ ;  /* 0x0000000b02057227 */ /* 0x000fc800078e00ff */
[----:B------:R-:W-:Y:S02]  /*0d50*/  @!P3 IMAD.IADD R0, R0, 0x1, -R22 ;  /* 0x000000010000b824 */ /* 0x000fe400078e0a16 */
[----:B------:R-:W-:Y:S02]  /*0d60*/  IMAD.MOV R4, RZ, RZ, -R4 ;  /* 0x000000ffff047224 */ /* 0x000fe400078e0a04 */
[----:B------:R-:W-:Y:S01]  /*0d70*/  IMAD.MOV R10, RZ, RZ, -R5 ;  /* 0x000000ffff0a7224 */ /* 0x000fe200078e0a05 */
[C---:B------:R-:W-:Y:S01]  /*0d80*/  ISETP.GT.U32.AND P3, PT, R22.reuse, R0, PT ;  /* 0x000000001600720c */ /* 0x040fe20003f64070 */
[----:B------:R-:W-:Y:S02]  /*0d90*/  IMAD R5, R22, R4, R9 ;  /* 0x0000000416057224 */ /* 0x000fe400078e0209 */
[----:B------:R-:W-:Y:S02]  /*0da0*/  IMAD.MOV.U32 R20, RZ, RZ, R8 ;  /* 0x000000ffff147224 */ /* 0x000fe400078e0008 */
[----:B------:R-:W-:-:S02]  /*0db0*/  IMAD.MOV R12, RZ, RZ, -R7 ;  /* 0x000000ffff0c7224 */ /* 0x000fc400078e0a07 */
[C---:B------:R-:W-:Y:S02]  /*0dc0*/  IMAD R7, R22.reuse, R10, R11 ;  /* 0x0000000a16077224 */ /* 0x040fe400078e020b */
[----:B------:R-:W-:Y:S01]  /*0dd0*/  @!P1 IMAD.MOV R20, RZ, RZ, -R20 ;  /* 0x000000ffff149224 */ /* 0x000fe200078e0a14 */
[C---:B------:R-:W-:Y:S01]  /*0de0*/  ISETP.GT.U32.AND P1, PT, R22.reuse, R5, PT ;  /* 0x000000051600720c */ /* 0x040fe20003f24070 */
[--C-:B------:R-:W-:Y:S01]  /*0df0*/  @!P2 IMAD.IADD R3, R3, 0x1, -R22.reuse ;  /* 0x000000010303a824 */ /* 0x100fe200078e0a16 */
[----:B------:R-:W-:Y:S01]  /*0e00*/  @!P5 LOP3.LUT R20, RZ, R24, RZ, 0x33, !PT ;  /* 0x00000018ff14d212 */ /* 0x000fe200078e33ff */
[C---:B------:R-:W-:Y:S01]  /*0e10*/  IMAD R8, R22.reuse, R12, R13 ;  /* 0x0000000c16087224 */ /* 0x040fe200078e020d */
[----:B------:R-:W-:Y:S01]  /*0e20*/  ISETP.GT.U32.AND P5, PT, R22, R7, PT ;  /* 0x000000071600720c */ /* 0x000fe20003fa4070 */
[----:B------:R-:W-:Y:S01]  /*0e30*/  VIADD R4, R26, 0x28 ;  /* 0x000000281a047836 */ /* 0x000fe20000000000 */
[----:B------:R-:W-:Y:S01]  /*0e40*/  ISETP.GT.U32.AND P2, PT, R22, R3, PT ;  /* 0x000000031600720c */ /* 0x000fe20003f44070 */
[----:B------:R-:W-:Y:S01]  /*0e50*/  @!P3 IMAD.IADD R0, R0, 0x1, -R22 ;  /* 0x000000010000b824 */ /* 0x000fe200078e0a16 */
[----:B------:R-:W-:Y:S01]  /*0e60*/  ISETP.GE.AND P3, PT, R14, RZ, PT ;  /* 0x000000ff0e00720c */ /* 0x000fe20003f66270 */
[----:B------:R-:W-:Y:S01]  /*0e70*/  VIADD R10, R26, 0x24 ;  /* 0x000000241a0a7836 */ /* 0x000fe20000000000 */
[----:B------:R-:W-:Y:S01]  /*0e80*/  IABS R11, R4 ;  /* 0x00000004000b7213 */ /* 0x000fe20000000000 */
[----:B------:R-:W-:Y:S01]  /*0e90*/  @!P6 IMAD.MOV R0, RZ, RZ, -R0 ;  /* 0x000000ffff00e224 */ /* 0x000fe200078e0a00 */
[----:B------:R-:W-:Y:S01]  /*0ea0*/  ISETP.GT.U32.AND P6, PT, R22, R8, PT ;  /* 0x000000081600720c */ /* 0x000fe20003fc4070 */
[----:B------:R-:W-:Y:S01]  /*0eb0*/  @!P1 IMAD.IADD R5, R5, 0x1, -R22 ;  /* 0x0000000105059824 */ /* 0x000fe200078e0a16 */
[----:B------:R-:W-:Y:S01]  /*0ec0*/  ISETP.GE.AND P1, PT, R4, RZ, PT ;  /* 0x000000ff0400720c */ /* 0x000fe20003f26270 */
[----:B------:R-:W-:Y:S01]  /*0ed0*/  IMAD.HI.U32 R9, R2, R11, RZ ;  /* 0x0000000b02097227 */ /* 0x000fe200078e00ff */
[----:B------:R-:W-:-:S03]  /*0ee0*/  IABS R13, R10 ;  /* 0x0000000a000d7213 */ /* 0x000fc60000000000 */
[--C-:B------:R-:W-:Y:S01]  /*0ef0*/  @!P5 IMAD.IADD R7, R7, 0x1, -R22.reuse ;  /* 0x000000010707d824 */ /* 0x100fe200078e0a16 */
[----:B------:R-:W-:Y:S01]  /*0f00*/  ISETP.GT.U32.AND P5, PT, R22, R5, PT ;  /* 0x000000051600720c */ /* 0x000fe20003fa4070 */
[----:B------:R-:W-:Y:S01]  /*0f10*/  @!P2 IMAD.IADD R3, R3, 0x1, -R22 ;  /* 0x000000010303a824 */ /* 0x000fe200078e0a16 */
[----:B------:R-:W-:Y:S01]  /*0f20*/  ISETP.GE.AND P2, PT, R15, RZ, PT ;  /* 0x000000ff0f00720c */ /* 0x000fe20003f46270 */
[----:B------:R-:W-:Y:S01]  /*0f30*/  IMAD.HI.U32 R12, R2, R17, RZ ;  /* 0x00000011020c7227 */ /* 0x000fe200078e00ff */
[----:B------:R-:W-:-:S03]  /*0f40*/  IABS R15, R30 ;  /* 0x0000001e000f7213 */ /* 0x000fc60000000000 */
[----:B------:R-:W-:Y:S02]  /*0f50*/  IMAD.MOV.U32 R4, RZ, RZ, R3 ;  /* 0x000000ffff047224 */ /* 0x000fe400078e0003 */
[----:B------:R-:W-:Y:S02]  /*0f60*/  IMAD.MOV R3, RZ, RZ, -R9 ;  /* 0x000000ffff037224 */ /* 0x000fe400078e0a09 */
[----:B------:R-:W-:Y:S01]  /*0f70*/  @!P6 IMAD.IADD R8, R8, 0x1, -R22 ;  /* 0x000000010808e824 */ /* 0x000fe200078e0a16 */
[C---:B------:R-:W-:Y:S01]  /*0f80*/  ISETP.GT.U32.AND P6, PT, R22.reuse, R7, PT ;  /* 0x000000071600720c */ /* 0x040fe20003fc4070 */
[----:B------:R-:W-:Y:S02]  /*0f90*/  IMAD R3, R22, R3, R11 ;  /* 0x0000000316037224 */ /* 0x000fe400078e020b */
[----:B------:R-:W-:-:S04]  /*0fa0*/  IMAD.HI.U32 R9, R2, R13, RZ ;  /* 0x0000000d02097227 */ /* 0x000fc800078e00ff */
[----:B------:R-:W-:Y:S01]  /*0fb0*/  @!P5 IMAD.IADD R5, R5, 0x1, -R22 ;  /* 0x000000010505d824 */ /* 0x000fe200078e0a16 */
[C---:B------:R-:W-:Y:S01]  /*0fc0*/  ISETP.GT.U32.AND P5, PT, R22.reuse, R3, PT ;  /* 0x000000031600720c */ /* 0x040fe20003fa4070 */
[----:B------:R-:W-:Y:S02]  /*0fd0*/  IMAD.MOV R9, RZ, RZ, -R9 ;  /* 0x000000ffff097224 */ /* 0x000fe400078e0a09 */
[----:B------:R-:W-:Y:S01]  /*0fe0*/  @!P0 IMAD.MOV R4, RZ, RZ, -R4 ;  /* 0x000000ffff048224 */ /* 0x000fe200078e0a04 */
[C---:B------:R-:W-:Y:S01]  /*0ff0*/  ISETP.GT.U32.AND P0, PT, R22.reuse, R8, PT ;  /* 0x000000081600720c */ /* 0x040fe20003f04070 */
[----:B------:R-:W-:Y:S01]  /*1000*/  IMAD R9, R22, R9, R13 ;  /* 0x0000000916097224 */ /* 0x000fe200078e020d */
[----:B------:R-:W-:Y:S01]  /*1010*/  IABS R13, R28 ;  /* 0x0000001c000d7213 */ /* 0x000fe20000000000 */
[----:B------:R-:W-:Y:S02]  /*1020*/  @!P6 IMAD.IADD R7, R7, 0x1, -R22 ;  /* 0x000000010707e824 */ /* 0x000fe400078e0a16 */
[----:B------:R-:W-:Y:S01]  /*1030*/  IMAD.HI.U32 R11, R2, R15, RZ ;  /* 0x0000000f020b7227 */ /* 0x000fe200078e00ff */
[----:B------:R-:W-:-:S03]  /*1040*/  ISETP.GT.U32.AND P6, PT, R22, R9, PT ;  /* 0x000000091600720c */ /* 0x000fc60003fc4070 */
[--C-:B------:R-:W-:Y:S02]  /*1050*/  @!P5 IMAD.IADD R3, R3, 0x1, -R22.reuse ;  /* 0x000000010303d824 */ /* 0x100fe400078e0a16 */
[----:B------:R-:W-:Y:S02]  /*1060*/  IMAD.MOV R14, RZ, RZ, -R11 ;  /* 0x000000ffff0e7224 */ /* 0x000fe400078e0a0b */
[----:B------:R-:W-:Y:S01]  /*1070*/  @!P0 IMAD.IADD R8, R8, 0x1, -R22 ;  /* 0x0000000108088824 */ /* 0x000fe200078e0a16 */
[----:B------:R-:W-:Y:S01]  /*1080*/  ISETP.GE.AND P0, PT, R10, RZ, PT ;  /* 0x000000ff0a00720c */ /* 0x000fe20003f06270 */
[----:B------:R-:W-:Y:S01]  /*1090*/  IMAD.HI.U32 R10, R2, R13, RZ ;  /* 0x0000000d020a7227 */ /* 0x000fe200078e00ff */
[----:B------:R-:W-:-:S03]  /*10a0*/  ISETP.GT.U32.AND P5, PT, R22, R3, PT ;  /* 0x000000031600720c */ /* 0x000fc60003fa4070 */
[----:B------:R-:W-:Y:S02]  /*10b0*/  @!P6 IMAD.IADD R9, R9, 0x1, -R22 ;  /* 0x000000010909e824 */ /* 0x000fe400078e0a16 */
[----:B------:R-:W-:Y:S02]  /*10c0*/  IMAD.MOV R10, RZ, RZ, -R10 ;  /* 0x000000ffff0a7224 */ /* 0x000fe400078e0a0a */
[----:B------:R-:W-:Y:S01]  /*10d0*/  IMAD.MOV R16, RZ, RZ, -R12 ;  /* 0x000000ffff107224 */ /* 0x000fe200078e0a0c */
[C---:B------:R-:W-:Y:S01]  /*10e0*/  ISETP.GT.U32.AND P6, PT, R22.reuse, R9, PT ;  /* 0x000000091600720c */ /* 0x040fe20003fc4070 */
[C---:B------:R-:W-:Y:S02]  /*10f0*/  IMAD R11, R22.reuse, R10, R13 ;  /* 0x0000000a160b7224 */ /* 0x040fe400078e020d */
[C---:B------:R-:W-:Y:S01]  /*1100*/  IMAD R12, R22.reuse, R14, R15 ;  /* 0x0000000e160c7224 */ /* 0x040fe200078e020f */
[----:B------:R-:W-:Y:S01]  /*1110*/  IABS R15, R33 ;  /* 0x00000021000f7213 */ /* 0x000fe20000000000 */
[----:B------:R-:W-:Y:S01]  /*1120*/  @!P5 IMAD.IADD R3, R3, 0x1, -R22 ;  /* 0x000000010303d824 */ /* 0x000fe200078e0a16 */
[----:B------:R-:W-:Y:S01]  /*1130*/  ISETP.GT.U32.AND P5, PT, R22, R11, PT ;  /* 0x0000000b1600720c */ /* 0x000fe20003fa4070 */
[----:B------:R-:W-:-:S04]  /*1140*/  IMAD.HI.U32 R10, R2, R19, RZ ;  /* 0x00000013020a7227 */ /* 0x000fc800078e00ff */
[C---:B------:R-:W-:Y:S02]  /*1150*/  IMAD R13, R22.reuse, R16, R17 ;  /* 0x00000010160d7224 */ /* 0x040fe400078e0211 */
[----:B------:R-:W-:Y:S01]  /*1160*/  @!P6 IMAD.IADD R9, R9, 0x1, -R22 ;  /* 0x000000010909e824 */ /* 0x000fe200078e0a16 */
[----:B------:R-:W-:Y:S01]  /*1170*/  ISETP.GT.U32.AND P6, PT, R22, R12, PT ;  /* 0x0000000c1600720c */ /* 0x000fe20003fc4070 */
[----:B------:R-:W-:Y:S02]  /*1180*/  IMAD.MOV R10, RZ, RZ, -R10 ;  /* 0x000000ffff0a7224 */ /* 0x000fe400078e0a0a */
[----:B------:R-:W-:-:S04]  /*1190*/  IMAD.HI.U32 R16, R2, R21, RZ ;  /* 0x0000001502107227 */ /* 0x000fc800078e00ff */
[----:B------:R-:W-:Y:S01]  /*11a0*/  @!P5 IMAD.IADD R11, R11, 0x1, -R22 ;  /* 0x000000010b0bd824 */ /* 0x000fe200078e0a16 */
[C---:B------:R-:W-:Y:S01]  /*11b0*/  ISETP.GT.U32.AND P5, PT, R22.reuse, R13, PT ;  /* 0x0000000d1600720c */ /* 0x040fe20003fa4070 */
[----:B------:R-:W-:Y:S01]  /*11c0*/  IMAD R14, R22, R10, R19 ;  /* 0x0000000a160e7224 */ /* 0x000fe200078e0213 */
[----:B------:R-:W-:Y:S01]  /*11d0*/  IABS R19, R34 ;  /* 0x0000002200137213 */ /* 0x000fe20000000000 */
[----:B------:R-:W-:-:S04]  /*11e0*/  IMAD.HI.U32 R10, R2, R15, RZ ;  /* 0x0000000f020a7227 */ /* 0x000fc800078e00ff */
[----:B------:R-:W-:Y:S02]  /*11f0*/  IMAD.MOV R10, RZ, RZ, -R10 ;  /* 0x000000ffff0a7224 */ /* 0x000fe400078e0a0a */
[--C-:B------:R-:W-:Y:S01]  /*1200*/  @!P6 IMAD.IADD R12, R12, 0x1, -R22.reuse ;  /* 0x000000010c0ce824 */ /* 0x100fe200078e0a16 */
[C---:B------:R-:W-:Y:S01]  /*1210*/  ISETP.GT.U32.AND P6, PT, R22.reuse, R14, PT ;  /* 0x0000000e1600720c */ /* 0x040fe20003fc4070 */
[----:B------:R-:W-:Y:S02]  /*1220*/  IMAD R15, R22, R10, R15 ;  /* 0x0000000a160f7224 */ /* 0x000fe400078e020f */
[----:B------:R-:W-:Y:S02]  /*1230*/  @!P5 IMAD.IADD R13, R13, 0x1, -R22 ;  /* 0x000000010d0dd824 */ /* 0x000fe400078e0a16 */
[----:B------:R-:W-:Y:S01]  /*1240*/  IMAD.HI.U32 R10, R2, R19, RZ ;  /* 0x00000013020a7227 */ /* 0x000fe200078e00ff */
[----:B------:R-:W-:-:S03]  /*1250*/  ISETP.GT.U32.AND P5, PT, R22, R15, PT ;  /* 0x0000000f1600720c */ /* 0x000fc60003fa4070 */
[----:B------:R-:W-:Y:S02]  /*1260*/  IMAD.MOV R18, RZ, RZ, -R10 ;  /* 0x000000ffff127224 */ /* 0x000fe400078e0a0a */
[----:B------:R-:W-:Y:S02]  /*1270*/  IMAD.MOV R23, RZ, RZ, -R16 ;  /* 0x000000ffff177224 */ /* 0x000fe400078e0a10 */
[----:B------:R-:W-:Y:S01]  /*1280*/  @!P6 IMAD.IADD R14, R14, 0x1, -R22 ;  /* 0x000000010e0ee824 */ /* 0x000fe200078e0a16 */
[----:B------:R-:W-:Y:S01]  /*1290*/  ISETP.GE.AND P6, PT, R28, RZ, PT ;  /* 0x000000ff1c00720c */ /* 0x000fe20003fc6270 */
[----:B------:R-:W-:Y:S02]  /*12a0*/  IMAD R16, R22, R18, R19 ;  /* 0x0000001216107224 */ /* 0x000fe400078e0213 */
[----:B------:R-:W-:-:S04]  /*12b0*/  IMAD.HI.U32 R10, R2, R29, RZ ;  /* 0x0000001d020a7227 */ /* 0x000fc800078e00ff */
[----:B------:R-:W-:Y:S01]  /*12c0*/  @!P5 IMAD.IADD R15, R15, 0x1, -R22 ;  /* 0x000000010f0fd824 */ /* 0x000fe200078e0a16 */
[C---:B------:R-:W-:Y:S01]  /*12d0*/  ISETP.GT.U32.AND P5, PT, R22.reuse, R14, PT ;  /* 0x0000000e1600720c */ /* 0x040fe20003fa4070 */
[----:B------:R-:W-:Y:S01]  /*12e0*/  @!P0 IMAD.MOV R9, RZ, RZ, -R9 ;  /* 0x000000ffff098224 */ /* 0x000fe200078e0a09 */
[C---:B------:R-:W-:Y:S01]  /*12f0*/  ISETP.GT.U32.AND P0, PT, R22.reuse, R16, PT ;  /* 0x000000101600720c */ /* 0x040fe20003f04070 */
[----:B------:R-:W-:Y:S02]  /*1300*/  IMAD.MOV R19, RZ, RZ, -R10 ;  /* 0x000000ffff137224 */ /* 0x000fe400078e0a0a */
[----:B------:R-:W-:Y:S01]  /*1310*/  @!P2 IMAD.MOV R8, RZ, RZ, -R8 ;  /* 0x000000ffff08a224 */ /* 0x000fe200078e0a08 */
[C---:B------:R-:W-:Y:S01]  /*1320*/  ISETP.GT.U32.AND P2, PT, R22.reuse, R13, PT ;  /* 0x0000000d1600720c */ /* 0x040fe20003f44070 */
[----:B------:R-:W-:Y:S01]  /*1330*/  IMAD R19, R22, R19, R29 ;  /* 0x0000001316137224 */ /* 0x000fe200078e021d */
[----:B------:R-:W-:Y:S01]  /*1340*/  CS2R R28, SRZ ;  /* 0x00000000001c7805 */ /* 0x000fe2000001ff00 */
[----:B------:R-:W-:-:S04]  /*1350*/  IMAD.HI.U32 R17, R2, R27, RZ ;  /* 0x0000001b02117227 */ /* 0x000fc800078e00ff */
[--C-:B------:R-:W-:Y:S01]  /*1360*/  @!P5 IMAD.IADD R14, R14, 0x1, -R22.reuse ;  /* 0x000000010e0ed824 */ /* 0x100fe200078e0a16 */
[----:B------:R-:W-:Y:S01]  /*1370*/  ISETP.GT.U32.AND P5, PT, R22, R19, PT ;  /* 0x000000131600720c */ /* 0x000fe20003fa4070 */
[----:B------:R-:W-:Y:S02]  /*1380*/  IMAD.MOV.U32 R2, RZ, RZ, R5 ;  /* 0x000000ffff027224 */ /* 0x000fe400078e0005 */
[----:B------:R-:W-:Y:S01]  /*1390*/  @!P0 IMAD.IADD R16, R16, 0x1, -R22 ;  /* 0x0000000110108824 */ /* 0x000fe200078e0a16 */
[----:B------:R-:W-:Y:S01]  /*13a0*/  ISETP.GE.AND P0, PT, R31, RZ, PT ;  /* 0x000000ff1f00720c */ /* 0x000fe20003f06270 */
[----:B------:R-:W-:Y:S01]  /*13b0*/  @!P4 IMAD.MOV R2, RZ, RZ, -R2 ;  /* 0x000000ffff02c224 */ /* 0x000fe200078e0a02 */
[C---:B------:R-:W-:Y:S01]  /*13c0*/  ISETP.GT.U32.AND P4, PT, R22.reuse, R11, PT ;  /* 0x0000000b1600720c */ /* 0x040fe20003f84070 */
[----:B------:R-:W-:Y:S01]  /*13d0*/  @!P3 IMAD.MOV R7, RZ, RZ, -R7 ;  /* 0x000000ffff07b224 */ /* 0x000fe200078e0a07 */
[----:B------:R-:W-:Y:S01]  /*13e0*/  ISETP.GT.U32.AND P3, PT, R22, R12, PT ;  /* 0x0000000c1600720c */ /* 0x000fe20003f64070 */
[----:B------:R-:W-:Y:S01]  /*13f0*/  IMAD.MOV.U32 R10, RZ, RZ, R3 ;  /* 0x000000ffff0a7224 */ /* 0x000fe200078e0003 */
[----:B------:R-:W-:Y:S01]  /*1400*/  SHF.R.S32.HI R3, RZ, 0x1f, R6 ;  /* 0x0000001fff037819 */ /* 0x000fe20000011406 */
[----:B------:R-:W-:-:S02]  /*1410*/  IMAD.MOV R24, RZ, RZ, -R17 ;  /* 0x000000ffff187224 */ /* 0x000fc400078e0a11 */
[----:B------:R-:W-:Y:S01]  /*1420*/  @!P1 IMAD.MOV R10, RZ, RZ, -R10 ;  /* 0x000000ffff0a9224 */ /* 0x000fe200078e0a0a */
[C---:B------:R-:W-:Y:S01]  /*1430*/  ISETP.GT.U32.AND P1, PT, R22.reuse, R15, PT ;  /* 0x0000000f1600720c */ /* 0x040fe20003f24070 */
[--C-:B------:R-:W-:Y:S01]  /*1440*/  @!P2 IMAD.IADD R13, R13, 0x1, -R22.reuse ;  /* 0x000000010d0da824 */ /* 0x100fe200078e0a16 */
[----:B------:R-:W-:Y:S01]  /*1450*/  LEA.HI R3, R3, R6, RZ, 0x5 ;  /* 0x0000000603037211 */ /* 0x000fe200078f28ff */
[--C-:B------:R-:W-:Y:S01]  /*1460*/  @!P5 IMAD.IADD R19, R19, 0x1, -R22.reuse ;  /* 0x000000011313d824 */ /* 0x100fe200078e0a16 */
[----:B------:R-:W-:Y:S01]  /*1470*/  SHF.R.S32.HI R6, RZ, 0x6, R137 ;  /* 0x00000006ff067819 */ /* 0x000fe20000011489 */
[----:B------:R-:W-:Y:S01]  /*1480*/  IMAD R17, R22, R23, R21 ;  /* 0x0000001716117224 */ /* 0x000fe200078e0215 */
[----:B------:R-:W-:Y:S01]  /*1490*/  ISETP.GE.AND P2, PT, R26, RZ, PT ;  /* 0x000000ff1a00720c */ /* 0x000fe20003f46270 */
[----:B------:R-:W-:Y:S01]  /*14a0*/  IMAD R18, R22, R24, R27 ;  /* 0x0000001816127224 */ /* 0x000fe200078e021b */
[----:B------:R-:W-:Y:S01]  /*14b0*/  SGXT R6, R6, 0x1 ;  /* 0x000000010606781a */ /* 0x000fe20000000200 */
[----:B------:R-:W-:Y:S01]  /*14c0*/  @!P0 IMAD.MOV R13, RZ, RZ, -R13 ;  /* 0x000000ffff0d8224 */ /* 0x000fe200078e0a0d */
[C---:B------:R-:W-:Y:S01]  /*14d0*/  ISETP.GT.U32.AND P0, PT, R22.reuse, R19, PT ;  /* 0x000000131600720c */ /* 0x040fe20003f04070 */
[--C-:B------:R-:W-:Y:S01]  /*14e0*/  @!P4 IMAD.IADD R11, R11, 0x1, -R22.reuse ;  /* 0x000000010b0bc824 */ /* 0x100fe200078e0a16 */
[----:B------:R-:W-:Y:S01]  /*14f0*/  ISETP.GT.U32.AND P4, PT, R22, R17, PT ;  /* 0x000000111600720c */ /* 0x000fe20003f84070 */
[--C-:B------:R-:W-:Y:S01]  /*1500*/  @!P3 IMAD.IADD R12, R12, 0x1, -R22.reuse ;  /* 0x000000010c0cb824 */ /* 0x100fe200078e0a16 */
[----:B------:R-:W-:Y:S01]  /*1510*/  ISETP.GT.U32.AND P3, PT, R22, R18, PT ;  /* 0x000000121600720c */ /* 0x000fe20003f64070 */
[----:B------:R-:W-:Y:S01]  /*1520*/  IMAD.SHL.U32 R5, R137, 0x2, RZ ;  /* 0x0000000289057824 */ /* 0x000fe200078e00ff */
[----:B------:R-:W0:Y:S01]  /*1530*/  LDC R21, c[0x0][0x240] ;  /* 0x00009000ff157b82 */ /* 0x000e220000000800 */
[--C-:B------:R-:W-:Y:S01]  /*1540*/  @!P1 IMAD.IADD R15, R15, 0x1, -R22.reuse ;  /* 0x000000010f0f9824 */ /* 0x100fe200078e0a16 */
[----:B------:R-:W-:Y:S01]  /*1550*/  ISETP.GE.AND P1, PT, R30, RZ, PT ;  /* 0x000000ff1e00720c */ /* 0x000fe20003f26270 */
[----:B------:R-:W-:Y:S01]  /*1560*/  @!P6 IMAD.MOV R11, RZ, RZ, -R11 ;  /* 0x000000ffff0be224 */ /* 0x000fe200078e0a0b */
[----:B------:R-:W-:Y:S01]  /*1570*/  LOP3.LUT R5, R5, 0x7e, RZ, 0xc0, !PT ;  /* 0x0000007e05057812 */ /* 0x000fe200078ec0ff */
[----:B------:R-:W-:Y:S01]  /*1580*/  IMAD R105, R141, 0x14, RZ ;  /* 0x000000148d697824 */ /* 0x000fe200078e02ff */
[----:B------:R-:W-:Y:S01]  /*1590*/  ISETP.GE.AND P5, PT, R33, RZ, PT ;  /* 0x000000ff2100720c */ /* 0x000fe20003fa6270 */
[----:B------:R-:W-:Y:S01]  /*15a0*/  @!P0 IMAD.IADD R19, R19, 0x1, -R22 ;  /* 0x0000000113138824 */ /* 0x000fe200078e0a16 */
[----:B------:R-:W-:Y:S01]  /*15b0*/  LOP3.LUT R103, R5, 0x90, R6, 0x78, !PT ;  /* 0x0000009005677812 */ /* 0x000fe200078e7806 */
[----:B------:R-:W-:Y:S01]  /*15c0*/  IMAD R102, R102, 0x40, R5 ;  /* 0x0000004066667824 */ /* 0x000fe200078e0205 */
[----:B------:R-:W-:Y:S01]  /*15d0*/  ISETP.NE.AND P0, PT, R25, RZ, PT ;  /* 0x000000ff1900720c */ /* 0x000fe20003f05270 */
[--C-:B------:R-:W-:Y:S01]  /*15e0*/  @!P4 IMAD.IADD R17, R17, 0x1, -R22.reuse ;  /* 0x000000011111c824 */ /* 0x100fe200078e0a16 */
[----:B------:R-:W-:Y:S01]  /*15f0*/  LOP3.LUT R5, RZ, R25, RZ, 0x33, !PT ;  /* 0x00000019ff057212 */ /* 0x000fe200078e33ff */
[----:B------:R-:W-:Y:S01]  /*1600*/  @!P3 IMAD.IADD R18, R18, 0x1, -R22 ;  /* 0x000000011212b824 */ /* 0x000fe200078e0a16 */
[----:B------:R-:W1:Y:S01]  /*1610*/  LDC.64 R24, c[0x0][0x218] ;  /* 0x00008600ff187b82 */ /* 0x000e620000000a00 */
[----:B------:R-:W-:Y:S01]  /*1620*/  @!P1 IMAD.MOV R12, RZ, RZ, -R12 ;  /* 0x000000ffff0c9224 */ /* 0x000fe200078e0a0c */
[C---:B------:R-:W-:Y:S01]  /*1630*/  ISETP.GT.U32.AND P4, PT, R22.reuse, R16, PT ;  /* 0x000000101600720c */ /* 0x040fe20003f84070 */
[----:B------:R-:W-:Y:S01]  /*1640*/  @!P2 IMAD.MOV R19, RZ, RZ, -R19 ;  /* 0x000000ffff13a224 */ /* 0x000fe200078e0a13 */
[C---:B------:R-:W-:Y:S01]  /*1650*/  ISETP.GT.U32.AND P6, PT, R22.reuse, R17, PT ;  /* 0x000000111600720c */ /* 0x040fe20003fc4070 */
[----:B------:R-:W-:Y:S01]  /*1660*/  @!P5 IMAD.MOV R15, RZ, RZ, -R15 ;  /* 0x000000ffff0fd224 */ /* 0x000fe200078e0a0f */
[----:B------:R-:W-:Y:S01]  /*1670*/  ISETP.GT.U32.AND P1, PT, R22, R18, PT ;  /* 0x000000121600720c */ /* 0x000fe20003f24070 */
[----:B------:R-:W-:Y:S01]  /*1680*/  IMAD R6, R20, UR4, RZ ;  /* 0x0000000414067c24 */ /* 0x000fe2000f8e02ff */
[----:B------:R-:W-:Y:S01]  /*1690*/  SEL R0, R5, R0, !P0 ;  /* 0x0000000005007207 */ /* 0x000fe20004000000 */
[----:B------:R-:W-:Y:S01]  /*16a0*/  ULDC.64 UR4, c[0x0][0x210] ;  /* 0x0000840000047ab9 */ /* 0x000fe20000000a00 */
[----:B------:R-:W-:Y:S01]  /*16b0*/  ISETP.GE.AND P3, PT, R32, RZ, PT ;  /* 0x000000ff2000720c */ /* 0x000fe20003f66270 */
[----:B------:R-:W-:Y:S01]  /*16c0*/  IMAD R133, R141, 0x13, RZ ;  /* 0x000000138d857824 */ /* 0x000fe200078e02ff */
[C---:B------:R-:W-:Y:S01]  /*16d0*/  SEL R4, R5.reuse, R4, !P0 ;  /* 0x0000000405047207 */ /* 0x040fe20004000000 */
[-C--:B0-----:R-:W-:Y:S01]  /*16e0*/  IMAD R0, R0, R21.reuse, RZ ;  /* 0x0000001500007224 */ /* 0x081fe200078e02ff */
[----:B------:R-:W-:Y:S01]  /*16f0*/  SEL R2, R5, R2, !P0 ;  /* 0x0000000205027207 */ /* 0x000fe20004000000 */
[--C-:B------:R-:W-:Y:S01]  /*1700*/  @!P4 IMAD.IADD R16, R16, 0x1, -R22.reuse ;  /* 0x000000011010c824 */ /* 0x100fe200078e0a16 */
[----:B------:R-:W-:Y:S01]  /*1710*/  ISETP.GE.AND P4, PT, R34, RZ, PT ;  /* 0x000000ff2200720c */ /* 0x000fe20003f86270 */
[--C-:B------:R-:W-:Y:S01]  /*1720*/  @!P6 IMAD.IADD R17, R17, 0x1, -R22.reuse ;  /* 0x000000011111e824 */ /* 0x100fe200078e0a16 */
[----:B------:R-:W-:Y:S01]  /*1730*/  ISETP.GE.AND P6, PT, R35, RZ, PT ;  /* 0x000000ff2300720c */ /* 0x000fe20003fc6270 */
[----:B------:R-:W-:Y:S01]  /*1740*/  @!P1 IMAD.IADD R18, R18, 0x1, -R22 ;  /* 0x0000000112129824 */ /* 0x000fe200078e0a16 */
[----:B------:R-:W-:Y:S01]  /*1750*/  ISETP.GE.AND P1, PT, R36, RZ, PT ;  /* 0x000000ff2400720c */ /* 0x000fe20003f26270 */
[----:B------:R-:W-:Y:S01]  /*1760*/  IMAD R4, R4, R21, RZ ;  /* 0x0000001504047224 */ /* 0x000fe200078e02ff */
[C---:B------:R-:W-:Y:S01]  /*1770*/  SEL R7, R5.reuse, R7, !P0 ;  /* 0x0000000705077207 */ /* 0x040fe20004000000 */
[----:B------:R-:W-:Y:S01]  /*1780*/  @!P3 IMAD.MOV R14, RZ, RZ, -R14 ;  /* 0x000000ffff0eb224 */ /* 0x000fe200078e0a0e */
[----:B-1----:R-:W-:Y:S01]  /*1790*/  LEA R208, P2, R0, R24, 0x1 ;  /* 0x0000001800d07211 */ /* 0x002fe200078408ff */
[-C--:B------:R-:W-:Y:S01]  /*17a0*/  IMAD R2, R2, R21.reuse, RZ ;  /* 0x0000001502027224 */ /* 0x080fe200078e02ff */
[----:B------:R-:W-:Y:S01]  /*17b0*/  SEL R10, R5, R10, !P0 ;  /* 0x0000000a050a7207 */ /* 0x000fe20004000000 */
[----:B------:R-:W-:Y:S01]  /*17c0*/  IMAD R7, R7, R21, RZ ;  /* 0x0000001507077224 */ /* 0x000fe200078e02ff */
[----:B------:R-:W-:Y:S01]  /*17d0*/  LEA.HI.X.SX32 R209, R0, R25, 0x1, P2 ;  /* 0x0000001900d17211 */ /* 0x000fe200010f0eff */
[----:B------:R-:W-:Y:S01]  /*17e0*/  @!P4 IMAD.MOV R16, RZ, RZ, -R16 ;  /* 0x000000ffff10c224 */ /* 0x000fe200078e0a10 */
[----:B------:R-:W0:Y:S01]  /*17f0*/  LDC R0, c[0x0][0x23c] ;  /* 0x00008f00ff007b82 */ /* 0x000e220000000800 */
[----:B------:R-:W-:Y:S01]  /*1800*/  @!P6 IMAD.MOV R17, RZ, RZ, -R17 ;  /* 0x000000ffff11e224 */ /* 0x000fe200078e0a11 */
[C---:B------:R-:W-:Y:S01]  /*1810*/  SEL R9, R5.reuse, R9, !P0 ;  /* 0x0000000905097207 */ /* 0x040fe20004000000 */
[----:B------:R-:W-:Y:S01]  /*1820*/  @!P1 IMAD.MOV R18, RZ, RZ, -R18 ;  /* 0x000000ffff129224 */ /* 0x000fe200078e0a12 */
[C---:B------:R-:W-:Y:S01]  /*1830*/  SEL R8, R5.reuse, R8, !P0 ;  /* 0x0000000805087207 */ /* 0x040fe20004000000 */
[----:B------:R-:W-:Y:S01]  /*1840*/  IMAD R10, R10, R21, RZ ;  /* 0x000000150a0a7224 */ /* 0x000fe200078e02ff */
[----:B------:R-:W-:Y:S01]  /*1850*/  SEL R11, R5, R11, !P0 ;  /* 0x0000000b050b7207 */ /* 0x000fe20004000000 */
[-C--:B------:R-:W-:Y:S01]  /*1860*/  IMAD R9, R9, R21.reuse, RZ ;  /* 0x0000001509097224 */ /* 0x080fe200078e02ff */
[C---:B------:R-:W-:Y:S01]  /*1870*/  SEL R12, R5.reuse, R12, !P0 ;  /* 0x0000000c050c7207 */ /* 0x040fe20004000000 */
[----:B------:R-:W-:Y:S01]  /*1880*/  IMAD R205, R8, R21, RZ ;  /* 0x0000001508cd7224 */ /* 0x000fe200078e02ff */
[----:B------:R-:W-:Y:S01]  /*1890*/  SEL R13, R5, R13, !P0 ;  /* 0x0000000d050d7207 */ /* 0x000fe20004000000 */
[-C--:B------:R-:W-:Y:S01]  /*18a0*/  IMAD R11, R11, R21.reuse, RZ ;  /* 0x000000150b0b7224 */ /* 0x080fe200078e02ff */
[C---:B------:R-:W-:Y:S01]  /*18b0*/  SEL R14, R5.reuse, R14, !P0 ;  /* 0x0000000e050e7207 */ /* 0x040fe20004000000 */
[----:B------:R-:W-:Y:S01]  /*18c0*/  IMAD R12, R12, R21, RZ ;  /* 0x000000150c0c7224 */ /* 0x000fe200078e02ff */
[----:B------:R-:W-:Y:S01]  /*18d0*/  SEL R15, R5, R15, !P0 ;  /* 0x0000000f050f7207 */ /* 0x000fe20004000000 */
[----:B------:R-:W-:Y:S01]  /*18e0*/  IMAD R13, R13, R21, RZ ;  /* 0x000000150d0d7224 */ /* 0x000fe200078e02ff */
[----:B------:R-:W-:Y:S01]  /*18f0*/  SEL R16, R5, R16, !P0 ;  /* 0x0000001005107207 */ /* 0x000fe20004000000 */
[----:B------:R-:W-:Y:S01]  /*1900*/  IMAD R173, R141, 0x12, RZ ;  /* 0x000000128dad7824 */ /* 0x000fe200078e02ff */
[----:B------:R-:W-:Y:S01]  /*1910*/  SEL R17, R5, R17, !P0 ;  /* 0x0000001105117207 */ /* 0x000fe20004000000 */
[-C--:B------:R-:W-:Y:S01]  /*1920*/  IMAD R15, R15, R21.reuse, RZ ;  /* 0x000000150f0f7224 */ /* 0x080fe200078e02ff */
[C---:B------:R-:W-:Y:S01]  /*1930*/  SEL R18, R5.reuse, R18, !P0 ;  /* 0x0000001205127207 */ /* 0x040fe20004000000 */
[----:B------:R-:W-:Y:S01]  /*1940*/  IMAD R23, R16, R21, RZ ;  /* 0x0000001510177224 */ /* 0x000fe200078e02ff */
[----:B------:R-:W-:Y:S01]  /*1950*/  SEL R5, R5, R19, !P0 ;  /* 0x0000001305057207 */ /* 0x000fe20004000000 */
[-C--:B------:R-:W-:Y:S01]  /*1960*/  IMAD R19, R14, R21.reuse, RZ ;  /* 0x000000150e137224 */ /* 0x080fe200078e02ff */
[-C--:B------:R-:W-:Y:S01]  /*1970*/  LEA R94, P3, R4, R24.reuse, 0x1 ;  /* 0x00000018045e7211 */ /* 0x080fe200078608ff */
[-C--:B------:R-:W-:Y:S01]  /*1980*/  IMAD R89, R17, R21.reuse, RZ ;  /* 0x0000001511597224 */ /* 0x080fe200078e02ff */
[-C--:B------:R-:W-:Y:S01]  /*1990*/  LEA R210, P4, R2, R24.reuse, 0x1 ;  /* 0x0000001802d27211 */ /* 0x080fe200078808ff */
[-C--:B------:R-:W-:Y:S01]  /*19a0*/  IMAD R26, R18, R21.reuse, RZ ;  /* 0x00000015121a7224 */ /* 0x080fe200078e02ff */
[-C--:B------:R-:W-:Y:S01]  /*19b0*/  LEA R92, P5, R7, R24.reuse, 0x1 ;  /* 0x00000018075c7211 */ /* 0x080fe200078a08ff */
[----:B------:R-:W-:Y:S01]  /*19c0*/  IMAD R5, R5, R21, RZ ;  /* 0x0000001505057224 */ /* 0x000fe200078e02ff */
[----:B------:R-:W-:Y:S01]  /*19d0*/  LEA R8, P0, R6, UR4, 0x1 ;  /* 0x0000000406087c11 */ /* 0x000fe2000f8008ff */
[----:B------:R-:W-:Y:S01]  /*19e0*/  UIADD3 UR4, UR12, 0x2000, URZ ;  /* 0x000020000c047890 */ /* 0x000fe2000fffe03f */
[-C--:B------:R-:W-:Y:S01]  /*19f0*/  LEA R90, P1, R10, R24.reuse, 0x1 ;  /* 0x000000180a5a7211 */ /* 0x080fe200078208ff */
[----:B------:R-:W-:Y:S01]  /*1a00*/  IMAD R171, R141, 0x11, RZ ;  /* 0x000000118dab7824 */ /* 0x000fe200078e02ff */
[-C--:B------:R-:W-:Y:S01]  /*1a10*/  LEA R212, P2, R9, R24.reuse, 0x1 ;  /* 0x0000001809d47211 */ /* 0x080fe200078408ff */
[----:B------:R-:W-:Y:S01]  /*1a20*/  USHF.R.U32.HI UR4, URZ, 0x4, UR4 ;  /* 0x000000043f047899 */ /* 0x000fe20008011604 */
[-C--:B------:R-:W-:Y:S01]  /*1a30*/  LEA.HI.X.SX32 R95, R4, R25.reuse, 0x1, P3 ;  /* 0x00000019045f7211 */ /* 0x080fe200018f0eff */
[----:B------:R-:W-:Y:S01]  /*1a40*/  IMAD.SHL.U32 R169, R141, 0x10, RZ ;  /* 0x000000108da97824 */ /* 0x000fe200078e00ff */
[-C--:B------:R-:W-:Y:S01]  /*1a50*/  LEA.HI.X.SX32 R211, R2, R25.reuse, 0x1, P4 ;  /* 0x0000001902d37211 */ /* 0x080fe200020f0eff */
[----:B------:R-:W-:Y:S01]  /*1a60*/  USGXT.U32 UR4, UR4, 0xe ;  /* 0x0000000e0404789a */ /* 0x000fe20008000000 */
[-C--:B------:R-:W-:Y:S01]  /*1a70*/  LEA.HI.X.SX32 R93, R7, R25.reuse, 0x1, P5 ;  /* 0x00000019075d7211 */ /* 0x080fe200028f0eff */
[----:B------:R-:W-:Y:S01]  /*1a80*/  IMAD R167, R141, 0xf, RZ ;  /* 0x0000000f8da77824 */ /* 0x000fe200078e02ff */
[-C--:B------:R-:W-:Y:S01]  /*1a90*/  LEA R204, P6, R205, R24.reuse, 0x1 ;  /* 0x00000018cdcc7211 */ /* 0x080fe200078c08ff */
[----:B------:R-:W-:Y:S01]  /*1aa0*/  IMAD R165, R141, 0xe, RZ ;  /* 0x0000000e8da57824 */ /* 0x000fe200078e02ff */
[-C--:B------:R-:W-:Y:S01]  /*1ab0*/  LEA R98, P3, R11, R24.reuse, 0x1 ;  /* 0x000000180b627211 */ /* 0x080fe200078608ff */
[C---:B------:R-:W-:Y:S01]  /*1ac0*/  IMAD R163, R141.reuse, 0xd, RZ ;  /* 0x0000000d8da37824 */ /* 0x040fe200078e02ff */
[-C--:B------:R-:W-:Y:S01]  /*1ad0*/  LEA R206, P4, R12, R24.reuse, 0x1 ;  /* 0x000000180cce7211 */ /* 0x080fe200078808ff */
[----:B------:R-:W-:Y:S01]  /*1ae0*/  IMAD R161, R141, 0xc, RZ ;  /* 0x0000000c8da17824 */ /* 0x000fe200078e02ff */
[-C--:B------:R-:W-:Y:S01]  /*1af0*/  LEA R96, P5, R13, R24.reuse, 0x1 ;  /* 0x000000180d607211 */ /* 0x080fe200078a08ff */
[C---:B------:R-:W-:Y:S01]  /*1b00*/  IMAD R159, R141.reuse, 0xb, RZ ;  /* 0x0000000b8d9f7824 */ /* 0x040fe200078e02ff */
[-C--:B------:R-:W-:Y:S01]  /*1b10*/  LEA.HI.X.SX32 R91, R10, R25.reuse, 0x1, P1 ;  /* 0x000000190a5b7211 */ /* 0x080fe200008f0eff */
[----:B------:R-:W-:Y:S01]  /*1b20*/  IMAD R157, R141, 0xa, RZ ;  /* 0x0000000a8d9d7824 */ /* 0x000fe200078e02ff */
[-C--:B------:R-:W-:Y:S01]  /*1b30*/  LEA.HI.X.SX32 R213, R9, R25.reuse, 0x1, P2 ;  /* 0x0000001909d57211 */ /* 0x080fe200010f0eff */
[----:B------:R-:W-:Y:S01]  /*1b40*/  IMAD R155, R141, 0x9, RZ ;  /* 0x000000098d9b7824 */ /* 0x000fe200078e02ff */
[-C--:B------:R-:W-:Y:S01]  /*1b50*/  LEA.HI.X.SX32 R205, R205, R25.reuse, 0x1, P6 ;  /* 0x00000019cdcd7211 */ /* 0x080fe200030f0eff */
[----:B------:R-:W-:Y:S01]  /*1b60*/  IMAD.SHL.U32 R153, R141, 0x8, RZ ;  /* 0x000000088d997824 */ /* 0x000fe200078e00ff */
[-C--:B------:R-:W-:Y:S01]  /*1b70*/  LEA R16, P1, R15, R24.reuse, 0x1 ;  /* 0x000000180f107211 */ /* 0x080fe200078208ff */
[----:B------:R-:W-:Y:S01]  /*1b80*/  IMAD R151, R141, 0x7, RZ ;  /* 0x000000078d977824 */ /* 0x000fe200078e02ff */
[-C--:B------:R-:W-:Y:S01]  /*1b90*/  LEA R20, P2, R23, R24.reuse, 0x1 ;  /* 0x0000001817147211 */ /* 0x080fe200078408ff */
[----:B------:R-:W-:Y:S01]  /*1ba0*/  IMAD R149, R141, 0x6, RZ ;  /* 0x000000068d957824 */ /* 0x000fe200078e02ff */
[-C--:B------:R-:W-:Y:S01]  /*1bb0*/  LEA.HI.X.SX32 R99, R11, R25.reuse, 0x1, P3 ;  /* 0x000000190b637211 */ /* 0x080fe200018f0eff */
[C---:B------:R-:W-:Y:S01]  /*1bc0*/  IMAD R147, R141.reuse, 0x5, RZ ;  /* 0x000000058d937824 */ /* 0x040fe200078e02ff */
[-C--:B------:R-:W-:Y:S01]  /*1bd0*/  LEA.HI.X.SX32 R207, R12, R25.reuse, 0x1, P4 ;  /* 0x000000190ccf7211 */ /* 0x080fe200020f0eff */
[----:B------:R-:W-:Y:S01]  /*1be0*/  IMAD.SHL.U32 R145, R141, 0x4, RZ ;  /* 0x000000048d917824 */ /* 0x000fe200078e00ff */
[----:B------:R-:W-:Y:S01]  /*1bf0*/  LEA.HI.X.SX32 R97, R13, R25, 0x1, P5 ;  /* 0x000000190d617211 */ /* 0x000fe200028f0eff */
[----:B------:R-:W-:Y:S01]  /*1c00*/  IMAD R143, R141, 0x3, RZ ;  /* 0x000000038d8f7824 */ /* 0x000fe200078e02ff */
[----:B------:R-:W-:-:S02]  /*1c10*/  LEA R18, P6, R19, R24, 0x1 ;  /* 0x0000001813127211 */ /* 0x000fc400078c08ff */
[----:B------:R-:W-:Y:S02]  /*1c20*/  CS2R R30, SRZ ;  /* 0x00000000001e7805 */ /* 0x000fe4000001ff00 */
[-C--:B------:R-:W-:Y:S02]  /*1c30*/  LEA R88, P3, R89, R24.reuse, 0x1 ;  /* 0x0000001859587211 */ /* 0x080fe400078608ff */
[----:B------:R-:W-:Y:S02]  /*1c40*/  CS2R R32, SRZ ;  /* 0x0000000000207805 */ /* 0x000fe4000001ff00 */
[-C--:B------:R-:W-:Y:S02]  /*1c50*/  LEA R22, P4, R26, R24.reuse, 0x1 ;  /* 0x000000181a167211 */ /* 0x080fe400078808ff */
[----:B------:R-:W-:Y:S02]  /*1c60*/  CS2R R34, SRZ ;  /* 0x0000000000227805 */ /* 0x000fe4000001ff00 */
[----:B------:R-:W-:-:S02]  /*1c70*/  LEA R14, P5, R5, R24, 0x1 ;  /* 0x00000018050e7211 */ /* 0x000fc400078a08ff */
[----:B------:R-:W-:Y:S02]  /*1c80*/  CS2R R36, SRZ ;  /* 0x0000000000247805 */ /* 0x000fe4000001ff00 */
[----:B------:R-:W-:Y:S01]  /*1c90*/  LOP3.LUT R137, R137, 0x1f, RZ, 0xc0, !PT ;  /* 0x0000001f89897812 */ /* 0x000fe200078ec0ff */
[----:B0-----:R-:W-:Y:S01]  /*1ca0*/  IMAD.SHL.U32 R135, R0, 0x20, RZ ;  /* 0x0000002000877824 */ /* 0x001fe200078e00ff */
[----:B------:R-:W-:Y:S01]  /*1cb0*/  LEA.HI.X.SX32 R9, R6, UR5, 0x1, P0 ;  /* 0x0000000506097c11 */ /* 0x000fe200080f0eff */
[----:B------:R-:W-:Y:S01]  /*1cc0*/  UMOV UR5, URZ ;  /* 0x0000003f00057c82 */ /* 0x000fe20008000000 */
[-C--:B------:R-:W-:Y:S01]  /*1cd0*/  LEA.HI.X.SX32 R17, R15, R25.reuse, 0x1, P1 ;  /* 0x000000190f117211 */ /* 0x080fe200008f0eff */
[----:B------:R-:W-:Y:S01]  /*1ce0*/  UIADD3.X UR9, UR5, 0x40000040, URZ, UP0, !UPT ;  /* 0x4000004005097890 */ /* 0x000fe200087fe43f */
[-C--:B------:R-:W-:Y:S01]  /*1cf0*/  LEA.HI.X.SX32 R21, R23, R25.reuse, 0x1, P2 ;  /* 0x0000001917157211 */ /* 0x080fe200010f0eff */
[----:B------:R-:W-:Y:S01]  /*1d00*/  IMAD R107, R137, R0, RZ ;  /* 0x00000000896b7224 */ /* 0x000fe200078e02ff */
[-C--:B------:R-:W-:Y:S01]  /*1d10*/  LEA.HI.X.SX32 R19, R19, R25.reuse, 0x1, P6 ;  /* 0x0000001913137211 */ /* 0x080fe200030f0eff */
[----:B------:R-:W-:Y:S01]  /*1d20*/  IMAD.SHL.U32 R141, R141, 0x2, RZ ;  /* 0x000000028d8d7824 */ /* 0x000fe200078e00ff */
[-C--:B------:R-:W-:Y:S01]  /*1d30*/  LEA.HI.X.SX32 R89, R89, R25.reuse, 0x1, P3 ;  /* 0x0000001959597211 */ /* 0x080fe200018f0eff */
[----:B------:R-:W-:Y:S01]  /*1d40*/  IMAD.U32 R106, RZ, RZ, UR6 ;  /* 0x00000006ff6a7e24 */ /* 0x000fe2000f8e00ff */
[----:B------:R-:W-:-:S02]  /*1d50*/  LEA.HI.X.SX32 R23, R26, R25, 0x1, P4 ;  /* 0x000000191a177211 */ /* 0x000fc400020f0eff */
[----:B------:R-:W-:Y:S02]  /*1d60*/  CS2R R26, SRZ ;  /* 0x00000000001a7805 */ /* 0x000fe4000001ff00 */
[----:B------:R-:W-:Y:S02]  /*1d70*/  LEA.HI.X.SX32 R15, R5, R25, 0x1, P5 ;  /* 0x00000019050f7211 */ /* 0x000fe400028f0eff */
[----:B------:R-:W-:Y:S02]  /*1d80*/  CS2R R24, SRZ ;  /* 0x0000000000187805 */ /* 0x000fe4000001ff00 */
[----:B------:R-:W-:Y:S01]  /*1d90*/  SHF.R.S32.HI R104, RZ, 0x5, R3 ;  /* 0x00000005ff687819 */ /* 0x000fe20000011403 */
[----:B------:R-:W-:Y:S01]  /*1da0*/  UIADD3.64 UR10, UR4, -UR10, URZ ;  /* 0x8000000a040a7297 */ /* 0x000fe2000fffe03f */
[C---:B------:R-:W-:Y:S01]  /*1db0*/  LOP3.LUT R139, R102.reuse, 0x10, RZ, 0x3c, !PT ;  /* 0x00000010668b7812 */ /* 0x040fe200078e3cff */
[----:B------:R-:W-:Y:S01]  /*1dc0*/  UIADD3.64 UR16, UR8, 0x80, URZ ;  /* 0x0000008008107897 */ /* 0x000fe2000fffe03f */
[C---:B------:R-:W-:Y:S01]  /*1dd0*/  LOP3.LUT R120, R102.reuse, 0x20, RZ, 0x3c, !PT ;  /* 0x0000002066787812 */ /* 0x040fe200078e3cff */
[----:B------:R-:W-:Y:S01]  /*1de0*/  UIADD3.64 UR20, UR8, 0x100, URZ ;  /* 0x0000010008147897 */ /* 0x000fe2000fffe03f */
[C---:B------:R-:W-:Y:S01]  /*1df0*/  LOP3.LUT R118, R102.reuse, 0x30, RZ, 0x3c, !PT ;  /* 0x0000003066767812 */ /* 0x040fe200078e3cff */
[----:B------:R-:W-:Y:S01]  /*1e00*/  UMOV UR6, UR4 ;  /* 0x0000000400067c82 */ /* 0x000fe20008000000 */
[----:B------:R-:W-:-:S02]  /*1e10*/  LOP3.LUT R116, R102, 0x40, RZ, 0x3c, !PT ;  /* 0x0000004066747812 */ /* 0x000fc400078e3cff */
[C---:B------:R-:W-:Y:S02]  /*1e20*/  LOP3.LUT R114, R102.reuse, 0x50, RZ, 0x3c, !PT ;  /* 0x0000005066727812 */ /* 0x040fe400078e3cff */
[C---:B------:R-:W-:Y:S02]  /*1e30*/  LOP3.LUT R112, R102.reuse, 0x60, RZ, 0x3c, !PT ;  /* 0x0000006066707812 */ /* 0x040fe400078e3cff */
[----:B------:R-:W-:Y:S02]  /*1e40*/  LOP3.LUT R110, R102, 0x70, RZ, 0x3c, !PT ;  /* 0x00000070666e7812 */ /* 0x000fe400078e3cff */
[----:B------:R-:W-:-:S07]  /*1e50*/  LOP3.LUT R108, R103, 0x20, RZ, 0x3c, !PT ;  /* 0x00000020676c7812 */ /* 0x000fce00078e3cff */
.L_x_1:
[C---:B------:R-:W-:Y:S01]  /*1e60*/  ISETP.GT.AND P0, PT, R106.reuse, 0x2, PT ;  /* 0x000000026a00780c */ /* 0x040fe20003f04270 */
[----:B------:R-:W-:Y:S01]  /*1e70*/  IMAD.WIDE R4, R141, 0x2, R8 ;  /* 0x000000028d047825 */ /* 0x000fe200078e0208 */
[----:B------:R-:W-:Y:S01]  /*1e80*/  PRMT R179, RZ, 0x7610, R179 ;  /* 0x00007610ffb37816 */ /* 0x000fe200000000b3 */
[----:B------:R-:W0:Y:S01]  /*1e90*/  LDC R239, c[0x0][0x238] ;  /* 0x00008e00ffef7b82 */ /* 0x000e220000000800 */
[C---:B------:R-:W-:Y:S01]  /*1ea0*/  ISETP.GT.AND P1, PT, R106.reuse, 0x3, PT ;  /* 0x000000036a00780c */ /* 0x040fe20003f24270 */
[----:B------:R-:W-:Y:S01]  /*1eb0*/  IMAD.WIDE R2, R143, 0x2, R8 ;  /* 0x000000028f027825 */ /* 0x000fe200078e0208 */
[C---:B------:R-:W-:Y:S02]  /*1ec0*/  ISETP.GT.AND P2, PT, R106.reuse, 0x6, PT ;  /* 0x000000066a00780c */ /* 0x040fe40003f44270 */
[C---:B------:R-:W-:Y:S02]  /*1ed0*/  ISETP.GT.AND P3, PT, R106.reuse, 0x7, PT ;  /* 0x000000076a00780c */ /* 0x040fe40003f64270 */
[----:B------:R-:W-:-:S02]  /*1ee0*/  ISETP.GT.AND P4, PT, R106, 0x8, PT ;  /* 0x000000086a00780c */ /* 0x000fc40003f84270 */
[----:B------:R-:W-:Y:S01]  /*1ef0*/  PRMT R191, RZ, 0x7610, R191 ;  /* 0x00007610ffbf7816 */ /* 0x000fe200000000bf */
[----:B------:R1:W2:Y:S01]  /*1f00*/  @P0 LDG.E.U16 R179, desc[UR14][R4.64] ;  /* 0x0000000e04b30981 */ /* 0x0002a2000c1e1500 */
[C---:B------:R-:W-:Y:S01]  /*1f10*/  ISETP.GT.AND P0, PT, R106.reuse, 0x4, PT ;  /* 0x000000046a00780c */ /* 0x040fe20003f04270 */
[----:B------:R-:W-:Y:S01]  /*1f20*/  IMAD.WIDE R12, R145, 0x2, R8 ;  /* 0x00000002910c7825 */ /* 0x000fe200078e0208 */
[----:B------:R-:W-:Y:S02]  /*1f30*/  PRMT R187, RZ, 0x7610, R187 ;  /* 0x00007610ffbb7816 */ /* 0x000fe400000000bb */
[----:B------:R3:W4:Y:S01]  /*1f40*/  @P1 LDG.E.U16 R191, desc[UR14][R2.64] ;  /* 0x0000000e02bf1981 */ /* 0x000722000c1e1500 */
[----:B------:R-:W-:Y:S01]  /*1f50*/  PRMT R189, RZ, 0x7610, R189 ;  /* 0x00007610ffbd7816 */ /* 0x000fe200000000bd */
[----:B------:R-:W-:Y:S01]  /*1f60*/  IMAD.WIDE R6, R149, 0x2, R8 ;  /* 0x0000000295067825 */ /* 0x000fe200078e0208 */
[----:B------:R-:W-:Y:S02]  /*1f70*/  PRMT R185, RZ, 0x7610, R185 ;  /* 0x00007610ffb97816 */ /* 0x000fe400000000b9 */
[----:B------:R-:W-:Y:S01]  /*1f80*/  PRMT R175, RZ, 0x7610, R175 ;  /* 0x00007610ffaf7816 */ /* 0x000fe200000000af */
[----:B-1----:R-:W-:Y:S01]  /*1f90*/  IMAD.WIDE R4, R151, 0x2, R8 ;  /* 0x0000000297047825 */ /* 0x002fe200078e0208 */
[C---:B------:R-:W-:Y:S01]  /*1fa0*/  ISETP.GT.AND P1, PT, R106.reuse, 0x5, PT ;  /* 0x000000056a00780c */ /* 0x040fe20003f24270 */
[----:B------:R1:W5:Y:S01]  /*1fb0*/  @P2 LDG.E.U16 R189, desc[UR14][R6.64] ;  /* 0x0000000e06bd2981 */ /* 0x000362000c1e1500 */
[----:B------:R-:W-:Y:S01]  /*1fc0*/  PRMT R195, RZ, 0x7610, R195 ;  /* 0x00007610ffc37816 */ /* 0x000fe200000000c3 */
[--C-:B---3--:R-:W-:Y:S01]  /*1fd0*/  IMAD.WIDE R2, R153, 0x2, R8.reuse ;  /* 0x0000000299027825 */ /* 0x108fe200078e0208 */
[C---:B------:R-:W-:Y:S01]  /*1fe0*/  ISETP.GT.AND P2, PT, R106.reuse, 0xb, PT ;  /* 0x0000000b6a00780c */ /* 0x040fe20003f44270 */
[----:B------:R3:W5:Y:S01]  /*1ff0*/  @P0 LDG.E.U16 R187, desc[UR14][R12.64] ;  /* 0x0000000e0cbb0981 */ /* 0x000762000c1e1500 */
[----:B------:R-:W-:Y:S01]  /*2000*/  ISETP.GT.AND P0, PT, R106, 0x9, PT ;  /* 0x000000096a00780c */ /* 0x000fe20003f04270 */
[----:B------:R-:W-:-:S02]  /*2010*/  IMAD.WIDE R10, R147, 0x2, R8 ;  /* 0x00000002930a7825 */ /* 0x000fc400078e0208 */
[----:B------:R-:W5:Y:S01]  /*2020*/  @P3 LDG.E.U16 R185, desc[UR14][R4.64] ;  /* 0x0000000e04b93981 */ /* 0x000f62000c1e1500 */
[----:B------:R-:W-:-:S03]  /*2030*/  ISETP.GT.AND P3, PT, R106, 0xc, PT ;  /* 0x0000000c6a00780c */ /* 0x000fc60003f64270 */
[----:B------:R0:W2:Y:S01]  /*2040*/  @P4 LDG.E.U16 R175, desc[UR14][R2.64] ;  /* 0x0000000e02af4981 */ /* 0x0000a2000c1e1500 */
[C---:B------:R-:W-:Y:S01]  /*2050*/  ISETP.GT.AND P4, PT, R106.reuse, 0xd, PT ;  /* 0x0000000d6a00780c */ /* 0x040fe20003f84270 */
[----:B-1----:R-:W-:Y:S01]  /*2060*/  IMAD.WIDE R6, R159, 0x2, R8 ;  /* 0x000000029f067825 */ /* 0x002fe200078e0208 */
[----:B------:R-:W-:Y:S01]  /*2070*/  PRMT R0, RZ, 0x7610, R0 ;  /* 0x00007610ff007816 */ /* 0x000fe20000000000 */
[----:B------:R1:W5:Y:S01]  /*2080*/  @P1 LDG.E.U16 R195, desc[UR14][R10.64] ;  /* 0x0000000e0ac31981 */ /* 0x000362000c1e1500 */
[----:B------:R-:W-:Y:S01]  /*2090*/  PRMT R183, RZ, 0x7610, R183 ;  /* 0x00007610ffb77816 */ /* 0x000fe200000000b7 */
[----:B---3--:R-:W-:Y:S01]  /*20a0*/  IMAD.WIDE R12, R163, 0x2, R8 ;  /* 0x00000002a30c7825 */ /* 0x008fe200078e0208 */
[----:B------:R-:W-:Y:S02]  /*20b0*/  PRMT R177, RZ, 0x7610, R177 ;  /* 0x00007610ffb17816 */ /* 0x000fe400000000b1 */
[----:B------:R-:W-:Y:S01]  /*20c0*/  PRMT R193, RZ, 0x7610, R193 ;  /* 0x00007610ffc17816 */ /* 0x000fe200000000c1 */
[--C-:B0-----:R-:W-:Y:S01]  /*20d0*/  IMAD.WIDE R2, R155, 0x2, R8.reuse ;  /* 0x000000029b027825 */ /* 0x101fe200078e0208 */
[C---:B------:R-:W-:Y:S01]  /*20e0*/  ISETP.GT.AND P1, PT, R106.reuse, 0xa, PT ;  /* 0x0000000a6a00780c */ /* 0x040fe20003f24270 */
[----:B------:R-:W3:Y:S02]  /*20f0*/  @P2 LDG.E.U16 R183, desc[UR14][R6.64] ;  /* 0x0000000e06b72981 */ /* 0x000ee4000c1e1500 */
[----:B-1----:R-:W-:Y:S01]  /*2100*/  IMAD.WIDE R10, R161, 0x2, R8 ;  /* 0x00000002a10a7825 */ /* 0x002fe200078e0208 */
[C---:B------:R-:W-:Y:S01]  /*2110*/  ISETP.GT.AND P2, PT, R106.reuse, 0x10, PT ;  /* 0x000000106a00780c */ /* 0x040fe20003f44270 */
[----:B------:R0:W4:Y:S01]  /*2120*/  @P0 LDG.E.U16 R0, desc[UR14][R2.64] ;  /* 0x0000000e02000981 */ /* 0x000122000c1e1500 */
[----:B------:R-:W-:-:S03]  /*2130*/  ISETP.GT.AND P0, PT, R106, 0xe, PT ;  /* 0x0000000e6a00780c */ /* 0x000fc60003f04270 */
[----:B------:R1:W5:Y:S01]  /*2140*/  @P3 LDG.E.U16 R177, desc[UR14][R10.64] ;  /* 0x0000000e0ab13981 */ /* 0x000362000c1e1500 */
[----:B------:R-:W-:-:S03]  /*2150*/  ISETP.GT.AND P3, PT, R106, 0x11, PT ;  /* 0x000000116a00780c */ /* 0x000fc60003f64270 */
[----:B------:R1:W5:Y:S01]  /*2160*/  @P4 LDG.E.U16 R193, desc[UR14][R12.64] ;  /* 0x0000000e0cc14981 */ /* 0x000362000c1e1500 */
[C---:B------:R-:W-:Y:S01]  /*2170*/  ISETP.GT.AND P4, PT, R106.reuse, 0x12, PT ;  /* 0x000000126a00780c */ /* 0x040fe20003f84270 */
[----:B------:R-:W-:Y:S01]  /*2180*/  IMAD.WIDE R4, R157, 0x2, R8 ;  /* 0x000000029d047825 */ /* 0x000fe200078e0208 */
[----:B------:R-:W-:Y:S02]  /*2190*/  PRMT R181, RZ, 0x7610, R181 ;  /* 0x00007610ffb57816 */ /* 0x000fe400000000b5 */
[----:B------:R-:W-:Y:S01]  /*21a0*/  PRMT R199, RZ, 0x7610, R199 ;  /* 0x00007610ffc77816 */ /* 0x000fe200000000c7 */
[----:B0-----:R-:W-:Y:S01]  /*21b0*/  IMAD.WIDE R2, R165, 0x2, R8 ;  /* 0x00000002a5027825 */ /* 0x001fe200078e0208 */
[----:B------:R-:W-:Y:S02]  /*21c0*/  PRMT R203, RZ, 0x7610, R203 ;  /* 0x00007610ffcb7816 */ /* 0x000fe400000000cb */
[----:B------:R0:W3:Y:S01]  /*21d0*/  @P1 LDG.E.U16 R181, desc[UR14][R4.64] ;  /* 0x0000000e04b51981 */ /* 0x0000e2000c1e1500 */
[----:B------:R-:W-:Y:S01]  /*21e0*/  PRMT R122, RZ, 0x7610, R122 ;  /* 0x00007610ff7a7816 */ /* 0x000fe2000000007a */
[----:B------:R-:W-:Y:S01]  /*21f0*/  IMAD.WIDE R6, R169, 0x2, R8 ;  /* 0x00000002a9067825 */ /* 0x000fe200078e0208 */
[----:B------:R-:W-:Y:S01]  /*2200*/  PRMT R201, RZ, 0x7610, R201 ;  /* 0x00007610ffc97816 */ /* 0x000fe200000000c9 */
[----:B------:R0:W5:Y:S01]  /*2210*/  @P0 LDG.E.U16 R199, desc[UR14][R2.64] ;  /* 0x0000000e02c70981 */ /* 0x000162000c1e1500 */
[----:B------:R-:W-:Y:S01]  /*2220*/  ISETP.GT.AND P1, PT, R106, 0xf, PT ;  /* 0x0000000f6a00780c */ /* 0x000fe20003f24270 */
[----:B-1----:R-:W-:-:S04]  /*2230*/  IMAD.WIDE R10, R171, 0x2, R8 ;  /* 0x00000002ab0a7825 */ /* 0x002fc800078e0208 */
[----:B------:R-:W-:Y:S01]  /*2240*/  IMAD.WIDE R12, R173, 0x2, R8 ;  /* 0x00000002ad0c7825 */ /* 0x000fe200078e0208 */
[----:B------:R1:W4:Y:S01]  /*2250*/  @P2 LDG.E.U16 R203, desc[UR14][R6.64] ;  /* 0x0000000e06cb2981 */ /* 0x000322000c1e1500 */
[C---:B------:R-:W-:Y:S02]  /*2260*/  ISETP.GT.AND P0, PT, R106.reuse, 0x13, PT ;  /* 0x000000136a00780c */ /* 0x040fe40003f04270 */
[C---:B------:R-:W-:Y:S01]  /*2270*/  ISETP.GT.AND P2, PT, R106.reuse, 0x15, PT ;  /* 0x000000156a00780c */ /* 0x040fe20003f44270 */
[----:B------:R1:W3:Y:S01]  /*2280*/  @P3 LDG.E.U16 R122, desc[UR14][R10.64] ;  /* 0x0000000e0a7a3981 */ /* 0x0002e2000c1e1500 */
[----:B------:R-:W-:-:S03]  /*2290*/  ISETP.GT.AND P3, PT, R106, 0x16, PT ;  /* 0x000000166a00780c */ /* 0x000fc60003f64270 */
[----:B------:R1:W5:Y:S01]  /*22a0*/  @P4 LDG.E.U16 R201, desc[UR14][R12.64] ;  /* 0x0000000e0cc94981 */ /* 0x000362000c1e1500 */
[C---:B------:R-:W-:Y:S01]  /*22b0*/  ISETP.GT.AND P4, PT, R106.reuse, 0x17, PT ;  /* 0x000000176a00780c */ /* 0x040fe20003f84270 */
[----:B0-----:R-:W-:Y:S01]  /*22c0*/  IMAD.WIDE R4, R167, 0x2, R8 ;  /* 0x00000002a7047825 */ /* 0x001fe200078e0208 */
[----:B------:R-:W-:Y:S02]  /*22d0*/  PRMT R197, RZ, 0x7610, R197 ;  /* 0x00007610ffc57816 */ /* 0x000fe400000000c5 */
[----:B------:R-:W-:Y:S01]  /*22e0*/  PRMT R215, RZ, 0x7610, R215 ;  /* 0x00007610ffd77816 */ /* 0x000fe200000000d7 */
[----:B------:R-:W-:Y:S01]  /*22f0*/  IMAD.WIDE R2, R133, 0x2, R8 ;  /* 0x0000000285027825 */ /* 0x000fe200078e0208 */
[----:B------:R-:W-:Y:S02]  /*2300*/  PRMT R219, RZ, 0x7610, R219 ;  /* 0x00007610ffdb7816 */ /* 0x000fe400000000db */
[----:B------:R0:W5:Y:S01]  /*2310*/  @P1 LDG.E.U16 R197, desc[UR14][R4.64] ;  /* 0x0000000e04c51981 */ /* 0x000162000c1e1500 */
[----:B------:R-:W-:Y:S01]  /*2320*/  PRMT R221, RZ, 0x7610, R221 ;  /* 0x00007610ffdd7816 */ /* 0x000fe200000000dd */
[----:B-1----:R-:W-:Y:S01]  /*2330*/  IMAD.WIDE R6, R129, 0x2, R8 ;  /* 0x0000000281067825 */ /* 0x002fe200078e0208 */
[----:B------:R-:W-:Y:S01]  /*2340*/  PRMT R223, RZ, 0x7610, R223 ;  /* 0x00007610ffdf7816 */ /* 0x000fe200000000df */
[----:B------:R1:W5:Y:S01]  /*2350*/  @P0 LDG.E.U16 R215, desc[UR14][R2.64] ;  /* 0x0000000e02d70981 */ /* 0x000362000c1e1500 */
[----:B------:R-:W-:Y:S01]  /*2360*/  ISETP.GT.AND P1, PT, R106, 0x14, PT ;  /* 0x000000146a00780c */ /* 0x000fe20003f24270 */
[----:B------:R-:W-:-:S04]  /*2370*/  IMAD.WIDE R10, R127, 0x2, R8 ;  /* 0x000000027f0a7825 */ /* 0x000fc800078e0208 */
[----:B------:R-:W-:Y:S01]  /*2380*/  IMAD.WIDE R12, R131, 0x2, R8 ;  /* 0x00000002830c7825 */ /* 0x000fe200078e0208 */
[----:B------:R1:W5:Y:S01]  /*2390*/  @P2 LDG.E.U16 R219, desc[UR14][R6.64] ;  /* 0x0000000e06db2981 */ /* 0x000362000c1e1500 */
[C---:B------:R-:W-:Y:S02]  /*23a0*/  ISETP.GT.AND P0, PT, R106.reuse, 0x18, PT ;  /* 0x000000186a00780c */ /* 0x040fe40003f04270 */
[C---:B------:R-:W-:Y:S01]  /*23b0*/  ISETP.GT.AND P2, PT, R106.reuse, 0x1a, PT ;  /* 0x0000001a6a00780c */ /* 0x040fe20003f44270 */
[----:B------:R1:W5:Y:S01]  /*23c0*/  @P3 LDG.E.U16 R221, desc[UR14][R10.64] ;  /* 0x0000000e0add3981 */ /* 0x000362000c1e1500 */
[----:B------:R-:W-:-:S03]  /*23d0*/  ISETP.GT.AND P3, PT, R106, 0x1b, PT ;  /* 0x0000001b6a00780c */ /* 0x000fc60003f64270 */
[----:B------:R1:W5:Y:S01]  /*23e0*/  @P4 LDG.E.U16 R223, desc[UR14][R12.64] ;  /* 0x0000000e0cdf4981 */ /* 0x000362000c1e1500 */
[C---:B------:R-:W-:Y:S01]  /*23f0*/  ISETP.GT.AND P4, PT, R106.reuse, 0x1c, PT ;  /* 0x0000001c6a00780c */ /* 0x040fe20003f84270 */
[----:B0-----:R-:W-:Y:S01]  /*2400*/  IMAD.WIDE R4, R105, 0x2, R8 ;  /* 0x0000000269047825 */ /* 0x001fe200078e0208 */
[----:B------:R-:W-:Y:S02]  /*2410*/  PRMT R217, RZ, 0x7610, R217 ;  /* 0x00007610ffd97816 */ /* 0x000fe400000000d9 */
[----:B------:R-:W-:Y:S01]  /*2420*/  PRMT R225, RZ, 0x7610, R225 ;  /* 0x00007610ffe17816 */ /* 0x000fe200000000e1 */
[----:B-1----:R-:W-:Y:S01]  /*2430*/  IMAD.WIDE R2, R125, 0x2, R8 ;  /* 0x000000027d027825 */ /* 0x002fe200078e0208 */
[----:B------:R-:W-:Y:S02]  /*2440*/  PRMT R227, RZ, 0x7610, R227 ;  /* 0x00007610ffe37816 */ /* 0x000fe400000000e3 */
[----:B------:R0:W5:Y:S01]  /*2450*/  @P1 LDG.E.U16 R217, desc[UR14][R4.64] ;  /* 0x0000000e04d91981 */ /* 0x000162000c1e1500 */
[----:B------:R-:W-:Y:S01]  /*2460*/  PRMT R229, RZ, 0x7610, R229 ;  /* 0x00007610ffe57816 */ /* 0x000fe200000000e5 */
[----:B------:R-:W-:Y:S01]  /*2470*/  IMAD.WIDE R6, R119, 0x2, R8 ;  /* 0x0000000277067825 */ /* 0x000fe200078e0208 */
[----:B------:R-:W-:Y:S01]  /*2480*/  PRMT R231, RZ, 0x7610, R231 ;  /* 0x00007610ffe77816 */ /* 0x000fe200000000e7 */
[----:B------:R-:W3:Y:S01]  /*2490*/  @P0 LDG.E.U16 R225, desc[UR14][R2.64] ;  /* 0x0000000e02e10981 */ /* 0x000ee2000c1e1500 */
[----:B------:R-:W-:Y:S01]  /*24a0*/  ISETP.GT.AND P1, PT, R106, 0x19, PT ;  /* 0x000000196a00780c */ /* 0x000fe20003f24270 */
[----:B------:R-:W-:-:S04]  /*24b0*/  IMAD.WIDE R10, R123, 0x2, R8 ;  /* 0x000000027b0a7825 */ /* 0x000fc800078e0208 */
[--C-:B------:R-:W-:Y:S01]  /*24c0*/  IMAD.WIDE R12, R117, 0x2, R8.reuse ;  /* 0x00000002750c7825 */ /* 0x100fe200078e0208 */
[----:B------:R-:W5:Y:S01]  /*24d0*/  @P2 LDG.E.U16 R227, desc[UR14][R6.64] ;  /* 0x0000000e06e32981 */ /* 0x000f62000c1e1500 */
[C---:B------:R-:W-:Y:S02]  /*24e0*/  ISETP.GT.AND P2, PT, R106.reuse, 0x1, PT ;  /* 0x000000016a00780c */ /* 0x040fe40003f44270 */
[C---:B------:R-:W-:Y:S01]  /*24f0*/  ISETP.GT.AND P5, PT, R106.reuse, 0x1f, PT ;  /* 0x0000001f6a00780c */ /* 0x040fe20003fa4270 */
[----:B------:R1:W5:Y:S01]  /*2500*/  @P3 LDG.E.U16 R229, desc[UR14][R10.64] ;  /* 0x0000000e0ae53981 */ /* 0x000362000c1e1500 */
[C---:B------:R-:W-:Y:S02]  /*2510*/  ISETP.GT.AND P3, PT, R106.reuse, 0x1d, PT ;  /* 0x0000001d6a00780c */ /* 0x040fe40003f64270 */
[C---:B------:R-:W-:Y:S01]  /*2520*/  ISETP.GT.AND P0, PT, R106.reuse, RZ, PT ;  /* 0x000000ff6a00720c */ /* 0x040fe20003f04270 */
[----:B------:R-:W5:Y:S01]  /*2530*/  @P4 LDG.E.U16 R231, desc[UR14][R12.64] ;  /* 0x0000000e0ce74981 */ /* 0x000f62000c1e1500 */
[----:B------:R-:W-:Y:S01]  /*2540*/  ISETP.GT.AND P4, PT, R106, 0x1e, PT ;  /* 0x0000001e6a00780c */ /* 0x000fe20003f84270 */
[----:B0-----:R-:W-:Y:S01]  /*2550*/  IMAD.WIDE R4, R121, 0x2, R8 ;  /* 0x0000000279047825 */ /* 0x001fe200078e0208 */
[----:B------:R-:W-:-:S02]  /*2560*/  PRMT R124, RZ, 0x7610, R124 ;  /* 0x00007610ff7c7816 */ /* 0x000fc4000000007c */
[----:B------:R-:W-:Y:S01]  /*2570*/  PRMT R126, RZ, 0x7610, R126 ;  /* 0x00007610ff7e7816 */ /* 0x000fe2000000007e */
[----:B-1----:R-:W-:Y:S01]  /*2580*/  IMAD.WIDE R10, R239, 0x2, R8 ;  /* 0x00000002ef0a7825 */ /* 0x002fe200078e0208 */
[----:B------:R-:W-:Y:S02]  /*2590*/  PRMT R237, RZ, 0x7610, R237 ;  /* 0x00007610ffed7816 */ /* 0x000fe400000000ed */
[----:B------:R0:W5:Y:S01]  /*25a0*/  @P1 LDG.E.U16 R124, desc[UR14][R4.64] ;  /* 0x0000000e047c1981 */ /* 0x000162000c1e1500 */
[----:B------:R-:W-:Y:S01]  /*25b0*/  PRMT R235, RZ, 0x7610, R235 ;  /* 0x00007610ffeb7816 */ /* 0x000fe200000000eb */
[----:B------:R-:W-:Y:S01]  /*25c0*/  IMAD.WIDE R2, R113, 0x2, R8 ;  /* 0x0000000271027825 */ /* 0x000fe200078e0208 */
[----:B------:R-:W-:Y:S01]  /*25d0*/  PRMT R233, RZ, 0x7610, R233 ;  /* 0x00007610ffe97816 */ /* 0x000fe200000000e9 */
[----:B------:R-:W5:Y:S01]  /*25e0*/  @P2 LDG.E.U16 R126, desc[UR14][R10.64] ;  /* 0x0000000e0a7e2981 */ /* 0x000f62000c1e1500 */
[----:B------:R-:W-:Y:S01]  /*25f0*/  PRMT R239, RZ, 0x7610, R239 ;  /* 0x00007610ffef7816 */ /* 0x000fe200000000ef */
[----:B------:R-:W-:-:S02]  /*2600*/  IMAD.WIDE R6, R115, 0x2, R8 ;  /* 0x0000000273067825 */ /* 0x000fc400078e0208 */
[----:B------:R-:W5:Y:S02]  /*2610*/  @P3 LDG.E.U16 R237, desc[UR14][R2.64] ;  /* 0x0000000e02ed3981 */ /* 0x000f64000c1e1500 */
[----:B0-----:R-:W-:Y:S02]  /*2620*/  IMAD.WIDE R4, R111, 0x2, R8 ;  /* 0x000000026f047825 */ /* 0x001fe400078e0208 */
[----:B------:R-:W5:Y:S04]  /*2630*/  @P5 LDG.E.U16 R233, desc[UR14][R6.64] ;  /* 0x0000000e06e95981 */ /* 0x000f68000c1e1500 */
[----:B------:R0:W5:Y:S04]  /*2640*/  @P4 LDG.E.U16 R235, desc[UR14][R4.64] ;  /* 0x0000000e04eb4981 */ /* 0x000168000c1e1500 */
[----:B------:R-:W5:Y:S01]  /*2650*/  @P0 LDG.E.U16 R239, desc[UR14][R8.64] ;  /* 0x0000000e08ef0981 */ /* 0x000f62000c1e1500 */
[----:B------:R-:W-:Y:S01]  /*2660*/  BAR.SYNC.DEFER_BLOCKING 0x0 ;  /* 0x0000000000007b1d */ /* 0x000fe20000010000 */
[----:B------:R-:W-:Y:S01]  /*2670*/  ISETP.GE.AND P1, PT, R137, R106, PT ;  /* 0x0000006a8900720c */ /* 0x000fe20003f26270 */
[----:B------:R-:W-:-:S02]  /*2680*/  IMAD.MOV.U32 R12, RZ, RZ, R14 ;  /* 0x000000ffff0c7224 */ /* 0x000fc400078e000e */
[----:B------:R-:W-:Y:S01]  /*2690*/  IMAD.MOV.U32 R13, RZ, RZ, R15 ;  /* 0x000000ffff0d7224 */ /* 0x000fe200078e000f */
[----:B------:R-:W-:Y:S01]  /*26a0*/  PRMT R128, RZ, 0x7610, R128 ;  /* 0x00007610ff807816 */ /* 0x000fe20000000080 */
[----:B------:R-:W-:Y:S01]  /*26b0*/  IMAD.WIDE R14, R107, 0x2, R12 ;  /* 0x000000026b0e7825 */ /* 0x000fe200078e020c */
[----:B------:R-:W-:-:S03]  /*26c0*/  PRMT R241, RZ, 0x7610, R241 ;  /* 0x00007610fff17816 */ /* 0x000fc600000000f1 */
[----:B0-----:R-:W-:Y:S02]  /*26d0*/  IMAD.MOV.U32 R4, RZ, RZ, R18 ;  /* 0x000000ffff047224 */ /* 0x001fe400078e0012 */
[----:B------:R-:W-:Y:S02]  /*26e0*/  IMAD.MOV.U32 R5, RZ, RZ, R19 ;  /* 0x000000ffff057224 */ /* 0x000fe400078e0013 */
[----:B------:R-:W-:Y:S02]  /*26f0*/  IMAD.MOV.U32 R2, RZ, RZ, R16 ;  /* 0x000000ffff027224 */ /* 0x000fe400078e0010 */
[----:B------:R-:W-:Y:S02]  /*2700*/  IMAD.MOV.U32 R3, RZ, RZ, R17 ;  /* 0x000000ffff037224 */ /* 0x000fe400078e0011 */
[----:B------:R-:W-:Y:S02]  /*2710*/  IMAD.MOV.U32 R6, RZ, RZ, R20 ;  /* 0x000000ffff067224 */ /* 0x000fe400078e0014 */
[----:B------:R-:W-:Y:S01]  /*2720*/  IMAD.MOV.U32 R7, RZ, RZ, R21 ;  /* 0x000000ffff077224 */ /* 0x000fe200078e0015 */
[----:B------:R0:W5:Y:S01]  /*2730*/  @!P1 LDG.E.U16 R128, desc[UR14][R14.64] ;  /* 0x0000000e0e809981 */ /* 0x000162000c1e1500 */
[----:B------:R-:W-:-:S02]  /*2740*/  IMAD.MOV.U32 R10, RZ, RZ, R88 ;  /* 0x000000ffff0a7224 */ /* 0x000fc400078e0058 */
[----:B------:R-:W-:Y:S01]  /*2750*/  IMAD.MOV.U32 R11, RZ, RZ, R89 ;  /* 0x000000ffff0b7224 */ /* 0x000fe200078e0059 */
[----:B------:R-:W-:Y:S01]  /*2760*/  PRMT R130, RZ, 0x7610, R130 ;  /* 0x00007610ff827816 */ /* 0x000fe20000000082 */
[----:B------:R-:W-:Y:S01]  /*2770*/  IMAD.WIDE R20, R107, 0x2, R6 ;  /* 0x000000026b147825 */ /* 0x000fe200078e0206 */
[----:B------:R-:W-:-:S03]  /*2780*/  PRMT R243, RZ, 0x7610, R243 ;  /* 0x00007610fff37816 */ /* 0x000fc600000000f3 */
[----:B0-----:R-:W-:Y:S02]  /*2790*/  IMAD.MOV.U32 R14, RZ, RZ, R22 ;  /* 0x000000ffff0e7224 */ /* 0x001fe400078e0016 */
[----:B------:R-:W-:Y:S01]  /*27a0*/  IMAD.MOV.U32 R15, RZ, RZ, R23 ;  /* 0x000000ffff0f7224 */ /* 0x000fe200078e0017 */
[----:B------:R-:W-:Y:S01]  /*27b0*/  PRMT R132, RZ, 0x7610, R132 ;  /* 0x00007610ff847816 */ /* 0x000fe20000000084 */
[C---:B------:R-:W-:Y:S01]  /*27c0*/  IMAD.WIDE R18, R107.reuse, 0x2, R10 ;  /* 0x000000026b127825 */ /* 0x040fe200078e020a */
[----:B------:R-:W-:Y:S01]  /*27d0*/  PRMT R245, RZ, 0x7610, R245 ;  /* 0x00007610fff57816 */ /* 0x000fe200000000f5 */
[----:B------:R-:W5:Y:S02]  /*27e0*/  @!P1 LDG.E.U16 R243, desc[UR14][R20.64] ;  /* 0x0000000e14f39981 */ /* 0x000f64000c1e1500 */
[C---:B------:R-:W-:Y:S02]  /*27f0*/  IMAD.WIDE R16, R107.reuse, 0x2, R14 ;  /* 0x000000026b107825 */ /* 0x040fe400078e020e */
[----:B------:R0:W5:Y:S02]  /*2800*/  @!P1 LDG.E.U16 R130, desc[UR14][R18.64] ;  /* 0x0000000e12829981 */ /* 0x000164000c1e1500 */
[----:B------:R-:W-:-:S02]  /*2810*/  IMAD.WIDE R22, R107, 0x2, R2 ;  /* 0x000000026b167825 */ /* 0x000fc400078e0202 */
[----:B------:R1:W5:Y:S02]  /*2820*/  @!P1 LDG.E.U16 R241, desc[UR14][R16.64] ;  /* 0x0000000e10f19981 */ /* 0x000364000c1e1500 */
[----:B------:R-:W-:Y:S02]  /*2830*/  IMAD.WIDE R88, R107, 0x2, R4 ;  /* 0x000000026b587825 */ /* 0x000fe400078e0204 */
[----:B------:R1:W5:Y:S02]  /*2840*/  @!P1 LDG.E.U16 R132, desc[UR14][R22.64] ;  /* 0x0000000e16849981 */ /* 0x000364000c1e1500 */
[----:B0-----:R-:W-:Y:S02]  /*2850*/  IMAD.MOV.U32 R18, RZ, RZ, R92 ;  /* 0x000000ffff127224 */ /* 0x001fe400078e005c */
[----:B------:R0:W5:Y:S01]  /*2860*/  @!P1 LDG.E.U16 R245, desc[UR14][R88.64] ;  /* 0x0000000e58f59981 */ /* 0x000162000c1e1500 */
[----:B------:R-:W-:Y:S02]  /*2870*/  IMAD.MOV.U32 R19, RZ, RZ, R93 ;  /* 0x000000ffff137224 */ /* 0x000fe400078e005d */
[----:B-1----:R-:W-:-:S02]  /*2880*/  IMAD.MOV.U32 R16, RZ, RZ, R94 ;  /* 0x000000ffff107224 */ /* 0x002fc400078e005e */
[----:B------:R-:W-:Y:S02]  /*2890*/  IMAD.MOV.U32 R17, RZ, RZ, R95 ;  /* 0x000000ffff117224 */ /* 0x000fe400078e005f */
[----:B------:R-:W-:Y:S02]  /*28a0*/  IMAD.MOV.U32 R20, RZ, RZ, R90 ;  /* 0x000000ffff147224 */ /* 0x000fe400078e005a */
[----:B------:R-:W-:Y:S02]  /*28b0*/  IMAD.MOV.U32 R21, RZ, RZ, R91 ;  /* 0x000000ffff157224 */ /* 0x000fe400078e005b */
[----:B------:R-:W-:Y:S02]  /*28c0*/  IMAD.MOV.U32 R22, RZ, RZ, R98 ;  /* 0x000000ffff167224 */ /* 0x000fe400078e0062 */
[----:B------:R-:W-:Y:S02]  /*28d0*/  IMAD.MOV.U32 R23, RZ, RZ, R99 ;  /* 0x000000ffff177224 */ /* 0x000fe400078e0063 */
[----:B0-----:R-:W-:-:S02]  /*28e0*/  IMAD.MOV.U32 R88, RZ, RZ, R96 ;  /* 0x000000ffff587224 */ /* 0x001fc400078e0060 */
[----:B------:R-:W-:Y:S01]  /*28f0*/  IMAD.MOV.U32 R89, RZ, RZ, R97 ;  /* 0x000000ffff597224 */ /* 0x000fe200078e0061 */
[----:B------:R-:W-:Y:S01]  /*2900*/  PRMT R134, RZ, 0x7610, R134 ;  /* 0x00007610ff867816 */ /* 0x000fe20000000086 */
[C---:B------:R-:W-:Y:S01]  /*2910*/  IMAD.WIDE R92, R107.reuse, 0x2, R22 ;  /* 0x000000026b5c7825 */ /* 0x040fe200078e0216 */
[----:B------:R-:W-:Y:S02]  /*2920*/  PRMT R136, RZ, 0x7610, R136 ;  /* 0x00007610ff887816 */ /* 0x000fe40000000088 */
[----:B------:R-:W-:Y:S01]  /*2930*/  PRMT R138, RZ, 0x7610, R138 ;  /* 0x00007610ff8a7816 */ /* 0x000fe2000000008a */
[C---:B------:R-:W-:Y:S01]  /*2940*/  IMAD.WIDE R90, R107.reuse, 0x2, R88 ;  /* 0x000000026b5a7825 */ /* 0x040fe200078e0258 */
[----:B------:R-:W-:Y:S02]  /*2950*/  PRMT R140, RZ, 0x7610, R140 ;  /* 0x00007610ff8c7816 */ /* 0x000fe4000000008c */
[----:B------:R-:W-:Y:S01]  /*2960*/  PRMT R144, RZ, 0x7610, R144 ;  /* 0x00007610ff907816 */ /* 0x000fe20000000090 */
[C---:B------:R-:W-:Y:S01]  /*2970*/  IMAD.WIDE R94, R107.reuse, 0x2, R20 ;  /* 0x000000026b5e7825 */ /* 0x040fe200078e0214 */
[----:B------:R0:W5:Y:S03]  /*2980*/  @!P1 LDG.E.U16 R134, desc[UR14][R90.64] ;  /* 0x0000000e5a869981 */ /* 0x000166000c1e1500 */
[C---:B------:R-:W-:Y:S01]  /*2990*/  IMAD.WIDE R96, R107.reuse, 0x2, R18 ;  /* 0x000000026b607825 */ /* 0x040fe200078e0212 */
[----:B------:R1:W5:Y:S03]  /*29a0*/  @!P1 LDG.E.U16 R136, desc[UR14][R92.64] ;  /* 0x0000000e5c889981 */ /* 0x000366000c1e1500 */
[----:B------:R-:W-:Y:S01]  /*29b0*/  IMAD.WIDE R98, R107, 0x2, R16 ;  /* 0x000000026b627825 */ /* 0x000fe200078e0210 */
[----:B------:R1:W5:Y:S03]  /*29c0*/  @!P1 LDG.E.U16 R138, desc[UR14][R94.64] ;  /* 0x0000000e5e8a9981 */ /* 0x000366000c1e1500 */
[----:B0-----:R-:W-:Y:S01]  /*29d0*/  IMAD.MOV.U32 R90, RZ, RZ, R212 ;  /* 0x000000ffff5a7224 */ /* 0x001fe200078e00d4 */
[----:B------:R0:W5:Y:S01]  /*29e0*/  @!P1 LDG.E.U16 R140, desc[UR14][R96.64] ;  /* 0x0000000e608c9981 */ /* 0x000162000c1e1500 */
[----:B------:R-:W-:-:S02]  /*29f0*/  IMAD.MOV.U32 R91, RZ, RZ, R213 ;  /* 0x000000ffff5b7224 */ /* 0x000fc400078e00d5 */
[----:B-1----:R-:W-:Y:S01]  /*2a00*/  IMAD.MOV.U32 R92, RZ, RZ, R208 ;  /* 0x000000ffff5c7224 */ /* 0x002fe200078e00d0 */
[----:B------:R1:W5:Y:S01]  /*2a10*/  @!P1 LDG.E.U16 R144, desc[UR14][R98.64] ;  /* 0x0000000e62909981 */ /* 0x000362000c1e1500 */
[----:B------:R-:W-:Y:S02]  /*2a20*/  IMAD.MOV.U32 R93, RZ, RZ, R209 ;  /* 0x000000ffff5d7224 */ /* 0x000fe400078e00d1 */
[----:B------:R-:W-:Y:S02]  /*2a30*/  IMAD.MOV.U32 R94, RZ, RZ, R210 ;  /* 0x000000ffff5e7224 */ /* 0x000fe400078e00d2 */
[----:B------:R-:W-:Y:S02]  /*2a40*/  IMAD.MOV.U32 R95, RZ, RZ, R211 ;  /* 0x000000ffff5f7224 */ /* 0x000fe400078e00d3 */
[----:B0-----:R-:W-:Y:S02]  /*2a50*/  IMAD.MOV.U32 R96, RZ, RZ, R204 ;  /* 0x000000ffff607224 */ /* 0x001fe400078e00cc */
[----:B------:R-:W-:-:S02]  /*2a60*/  IMAD.MOV.U32 R97, RZ, RZ, R205 ;  /* 0x000000ffff617224 */ /* 0x000fc400078e00cd */
[----:B-1----:R-:W-:Y:S02]  /*2a70*/  IMAD.MOV.U32 R98, RZ, RZ, R206 ;  /* 0x000000ffff627224 */ /* 0x002fe400078e00ce */
        /* <DEDUP_REMOVED lines=9> */
[----:B------:R-:W5:Y:S03]  /*2b10*/  @!P1 LDG.E.U16 R247, desc[UR14][R204.64] ;  /* 0x0000000eccf79981 */ /* 0x000f66000c1e1500 */
[C---:B------:R-:W-:Y:S01]  /*2b20*/  IMAD.WIDE R210, R107.reuse, 0x2, R94 ;  /* 0x000000026bd27825 */ /* 0x040fe200078e025e */
[----:B------:R-:W5:Y:S03]  /*2b30*/  @!P1 LDG.E.U16 R249, desc[UR14][R206.64] ;  /* 0x0000000ecef99981 */ /* 0x000f66000c1e1500 */
[----:B------:R-:W-:Y:S01]  /*2b40*/  IMAD.WIDE R212, R107, 0x2, R92 ;  /* 0x000000026bd47825 */ /* 0x000fe200078e025c */
[----:B------:R-:W5:Y:S04]  /*2b50*/  @!P1 LDG.E.U16 R251, desc[UR14][R208.64] ;  /* 0x0000000ed0fb9981 */ /* 0x000f68000c1e1500 */
[----:B------:R-:W5:Y:S04]  /*2b60*/  @!P1 LDG.E.U16 R142, desc[UR14][R210.64] ;  /* 0x0000000ed28e9981 */ /* 0x000f68000c1e1500 */
[----:B------:R-:W5:Y:S04]  /*2b70*/  @!P1 LDG.E.U16 R146, desc[UR14][R212.64] ;  /* 0x0000000ed4929981 */ /* 0x000f68000c1e1500 */
[----:B--2---:R0:W-:Y:S04]  /*2b80*/  STS.U16 [R102+UR12+0x400], R175 ;  /* 0x000400af66007988 */ /* 0x0041e8000800040c */
[----:B----4-:R0:W-:Y:S04]  /*2b90*/  STS.U16 [R102+UR12+0x800], R203 ;  /* 0x000800cb66007988 */ /* 0x0101e8000800040c */
[----:B---3--:R0:W-:Y:S04]  /*2ba0*/  STS.U16 [R102+UR12+0xc00], R225 ;  /* 0x000c00e166007988 */ /* 0x0081e8000800040c */
[----:B-----5:R0:W-:Y:S04]  /*2bb0*/  STS.U16 [R102+UR12], R239 ;  /* 0x000000ef66007988 */ /* 0x0201e8000800040c */
[----:B------:R0:W-:Y:S04]  /*2bc0*/  STS.U16 [R139+UR12+0x80], R126 ;  /* 0x0000807e8b007988 */ /* 0x0001e8000800040c */
        /* <DEDUP_REMOVED lines=42> */
[----:B------:R0:W-:Y:S01]  /*2e70*/  STS.U16 [R108+UR12+0x2f00], R146 ;  /* 0x002f00926c007988 */ /* 0x0001e2000800040c */
[----:B------:R1:W-:Y:S06]  /*2e80*/  MEMBAR.ALL.CTA ;  /* 0x0000000000007992 */ /* 0x0003ec0000008000 */
[----:B-1----:R-:W1:Y:S02]  /*2e90*/  FENCE.VIEW.ASYNC.S ;  /* 0x00000000000073c6 */ /* 0x002e640000000000 */
[----:B-1----:R-:W-:Y:S06]  /*2ea0*/  BAR.SYNC.DEFER_BLOCKING 0x0 ;  /* 0x0000000000007b1d */ /* 0x002fec0000010000 */
[----:B------:R-:W-:Y:S01]  /*2eb0*/  UMOV UR4, UR13 ;  /* 0x0000000d00047c82 */ /* 0x000fe20008000000 */
[----:B------:R-:W-:Y:S01]  /*2ec0*/  UMOV UR5, 0x40000040 ;  /* 0x4000004000057882 */ /* 0x000fe20000000000 */
[----:B------:R-:W-:-:S06]  /*2ed0*/  WARPGROUP.ARRIVE ;  /* 0x00000000000079c5 */ /* 0x000fcc0000000000 */
[----:B------:R-:W-:Y:S01]  /*2ee0*/  HGMMA.64x64x16.F32 R56, gdesc[UR4].tnspA, R56 ;  /* 0x20e00000043879f0 */ /* 0x000fe20008700838 */
[----:B------:R-:W-:Y:S01]  /*2ef0*/  UMOV UR18, UR6 ;  /* 0x0000000600127c82 */ /* 0x000fe20008000000 */
[----:B------:R-:W-:Y:S02]  /*2f00*/  UMOV UR19, UR7 ;  /* 0x0000000700137c82 */ /* 0x000fe40008000000 */
[----:B------:R-:W-:Y:S04]  /*2f10*/  HGMMA.64x64x16.F32 R56, gdesc[UR8].tnspA, R56 ;  /* 0x20e00000083879f0 */ /* 0x000fe80008700838 */
[----:B------:R-:W-:Y:S01]  /*2f20*/  HGMMA.64x64x16.F32 R24, gdesc[UR16].tnspA, R24 ;  /* 0x20e00000101879f0 */ /* 0x000fe20008700818 */
[----:B------:R-:W-:Y:S01]  /*2f30*/  UMOV UR22, UR10 ;  /* 0x0000000a00167c82 */ /* 0x000fe20008000000 */
[----:B------:R-:W-:Y:S01]  /*2f40*/  UMOV UR23, UR11 ;  /* 0x0000000b00177c82 */ /* 0x000fe20008000000 */
[----:B------:R-:W-:-:S05]  /*2f50*/  VIADD R104, R104, 0xffffffff ;  /* 0xffffffff68687836 */ /* 0x000fca0000000000 */
[----:B------:R-:W-:Y:S01]  /*2f60*/  ISETP.NE.U32.AND P0, PT, R104, RZ, PT ;  /* 0x000000ff6800720c */ /* 0x000fe20003f05070 */
[----:B------:R-:W-:Y:S01]  /*2f70*/  HGMMA.64x64x16.F32 R24, gdesc[UR20].tnspA, R24, gsb0 ;  /* 0x20e00000141879f0 */ /* 0x000fe20008000818 */
[----:B------:R-:W-:-:S04]  /*2f80*/  IMAD.WIDE R22, R135, 0x2, R22 ;  /* 0x0000000287167825 */ /* 0x000fc800078e0216 */
[----:B------:R-:W-:-:S04]  /*2f90*/  IMAD.WIDE R16, R135, 0x2, R16 ;  /* 0x0000000287107825 */ /* 0x000fc800078e0210 */
[----:B------:R-:W-:-:S04]  /*2fa0*/  IMAD.WIDE R20, R135, 0x2, R20 ;  /* 0x0000000287147825 */ /* 0x000fc800078e0214 */
[----:B------:R-:W-:-:S04]  /*2fb0*/  IMAD.WIDE R206, R135, 0x2, R98 ;  /* 0x0000000287ce7825 */ /* 0x000fc800078e0262 */
[----:B------:R-:W-:-:S04]  /*2fc0*/  IMAD.WIDE R208, R135, 0x2, R92 ;  /* 0x0000000287d07825 */ /* 0x000fc800078e025c */
[----:B------:R-:W-:-:S04]  /*2fd0*/  IMAD.WIDE R210, R135, 0x2, R94 ;  /* 0x0000000287d27825 */ /* 0x000fc800078e025e */
[----:B------:R-:W-:-:S04]  /*2fe0*/  IMAD.WIDE R204, R135, 0x2, R96 ;  /* 0x0000000287cc7825 */ /* 0x000fc800078e0260 */
[----:B------:R-:W-:-:S04]  /*2ff0*/  IMAD.WIDE R212, R135, 0x2, R90 ;  /* 0x0000000287d47825 */ /* 0x000fc800078e025a */
[----:B------:R-:W-:Y:S02]  /*3000*/  IMAD.MOV.U32 R98, RZ, RZ, R22 ;  /* 0x000000ffff627224 */ /* 0x000fe400078e0016 */
[----:B------:R-:W-:Y:S02]  /*3010*/  IMAD.MOV.U32 R99, RZ, RZ, R23 ;  /* 0x000000ffff637224 */ /* 0x000fe400078e0017 */
[----:B------:R-:W-:-:S04]  /*3020*/  IMAD.WIDE R92, R135, 0x2, R18 ;  /* 0x00000002875c7825 */ /* 0x000fc800078e0212 */
[----:B------:R-:W-:Y:S02]  /*3030*/  IMAD.MOV.U32 R94, RZ, RZ, R16 ;  /* 0x000000ffff5e7224 */ /* 0x000fe400078e0010 */
[----:B------:R-:W-:Y:S02]  /*3040*/  IMAD.MOV.U32 R95, RZ, RZ, R17 ;  /* 0x000000ffff5f7224 */ /* 0x000fe400078e0011 */
[----:B------:R-:W-:Y:S02]  /*3050*/  IMAD.MOV.U32 R90, RZ, RZ, R20 ;  /* 0x000000ffff5a7224 */ /* 0x000fe400078e0014 */
[----:B------:R-:W-:Y:S02]  /*3060*/  IMAD.MOV.U32 R91, RZ, RZ, R21 ;  /* 0x000000ffff5b7224 */ /* 0x000fe400078e0015 */
[----:B------:R-:W-:-:S04]  /*3070*/  IMAD.WIDE R96, R135, 0x2, R88 ;  /* 0x0000000287607825 */ /* 0x000fc800078e0258 */
[----:B------:R-:W-:-:S04]  /*3080*/  IMAD.WIDE R22, R135, 0x2, R14 ;  /* 0x0000000287167825 */ /* 0x000fc800078e020e */
[----:B------:R-:W-:-:S04]  /*3090*/  IMAD.WIDE R18, R135, 0x2, R4 ;  /* 0x0000000287127825 */ /* 0x000fc800078e0204 */
[----:B------:R-:W-:-:S04]  /*30a0*/  IMAD.WIDE R16, R135, 0x2, R2 ;  /* 0x0000000287107825 */ /* 0x000fc800078e0202 */
[----:B------:R-:W-:-:S04]  /*30b0*/  IMAD.WIDE R20, R135, 0x2, R6 ;  /* 0x0000000287147825 */ /* 0x000fc800078e0206 */
[----:B------:R-:W-:-:S04]  /*30c0*/  IMAD.WIDE R88, R135, 0x2, R10 ;  /* 0x0000000287587825 */ /* 0x000fc800078e020a */
[----:B------:R-:W-:Y:S01]  /*30d0*/  IMAD.WIDE R14, R135, 0x2, R12 ;  /* 0x00000002870e7825 */ /* 0x000fe200078e020c */
[----:B------:R-:W-:-:S03]  /*30e0*/  WARPGROUP.DEPBAR.LE gsb0, 0x0 ;  /* 0x00008000000079c5 */ /* 0x000fc60000010000 */
[----:B------:R-:W-:-:S04]  /*30f0*/  IMAD.WIDE R8, R109, 0x2, R8 ;  /* 0x000000026d087825 */ /* 0x000fc800078e0208 */
[----:B------:R-:W-:Y:S01]  /*3100*/  VIADD R106, R106, 0xffffffe0 ;  /* 0xffffffe06a6a7836 */ /* 0x000fe20000000000 */
[----:B0-----:R-:W-:Y:S06]  /*3110*/  @P0 BRA `(.L_x_1) ;  /* 0xffffffec00500947 */ /* 0x001fec000383ffff */
[----:B------:R-:W-:Y:S02]  /*3120*/  F2FP.F16.F32.PACK_AB R55, R55, R54 ;  /* 0x000000363737723e */ /* 0x000fe400000000ff */
[----:B------:R-:W-:Y:S02]  /*3130*/  F2FP.F16.F32.PACK_AB R51, R51, R50 ;  /* 0x000000323333723e */ /* 0x000fe400000000ff */
[----:B------:R-:W-:Y:S02]  /*3140*/  F2FP.F16.F32.PACK_AB R47, R47, R46 ;  /* 0x0000002e2f2f723e */ /* 0x000fe400000000ff */
[----:B------:R-:W-:Y:S02]  /*3150*/  F2FP.F16.F32.PACK_AB R43, R43, R42 ;  /* 0x0000002a2b2b723e */ /* 0x000fe400000000ff */
[----:B------:R-:W-:Y:S02]  /*3160*/  F2FP.F16.F32.PACK_AB R39, R39, R38 ;  /* 0x000000262727723e */ /* 0x000fe400000000ff */
[----:B------:R-:W-:-:S02]  /*3170*/  F2FP.F16.F32.PACK_AB R35, R35, R34 ;  /* 0x000000222323723e */ /* 0x000fc400000000ff */
        /* <DEDUP_REMOVED lines=25> */
[----:B------:R-:W-:-:S07]  /*3310*/  F2FP.F16.F32.PACK_AB R8, R57, R56 ;  /* 0x000000383908723e */ /* 0x000fce00000000ff */
.L_x_0:
[----:B------:R-:W0:Y:S01]  /*3320*/  S2R R4, SR_TID.X ;  /* 0x0000000000047919 */ /* 0x000e220000002100 */
[----:B------:R-:W-:Y:S01]  /*3330*/  ULDC.64 UR6, c[0x0][0x228] ;  /* 0x00008a0000067ab9 */ /* 0x000fe20000000a00 */
[C---:B------:R-:W-:Y:S01]  /*3340*/  VIADD R5, R101.reuse, 0x2 ;  /* 0x0000000265057836 */ /* 0x040fe20000000000 */
[----:B------:R-:W-:Y:S01]  /*3350*/  BAR.SYNC.DEFER_BLOCKING 0x0 ;  /* 0x0000000000007b1d */ /* 0x000fe20000010000 */
[----:B------:R-:W-:Y:S01]  /*3360*/  ISETP.GE.AND P0, PT, R100, UR6, PT ;  /* 0x0000000664007c0c */ /* 0x000fe2000bf06270 */
[----:B------:R-:W-:-:S03]  /*3370*/  VIADD R6, R101, 0x1 ;  /* 0x0000000165067836 */ /* 0x000fc60000000000 */
[----:B------:R-:W-:Y:S01]  /*3380*/  ISETP.LT.AND P1, PT, R5, UR7, !P0 ;  /* 0x0000000705007c0c */ /* 0x000fe2000c721270 */
[----:B------:R-:W-:Y:S01]  /*3390*/  ULDC UR4, c[0x0][0x244] ;  /* 0x0000910000047ab9 */ /* 0x000fe20000000800 */
[----:B------:R-:W-:Y:S01]  /*33a0*/  ULDC UR6, c[0x0][0x248] ;  /* 0x0000920000067ab9 */ /* 0x000fe20000000800 */
[----:B------:R-:W-:Y:S01]  /*33b0*/  ISETP.LT.AND P2, PT, R6, UR7, !P0 ;  /* 0x0000000706007c0c */ /* 0x000fe2000c741270 */
[----:B------:R-:W-:-:S05]  /*33c0*/  VIADD R6, R101, 0x3 ;  /* 0x0000000365067836 */ /* 0x000fca0000000000 */
[----:B------:R-:W-:Y:S01]  /*33d0*/  ISETP.LT.AND P5, PT, R6, UR7, !P0 ;  /* 0x0000000706007c0c */ /* 0x000fe2000c7a1270 */
[C---:B0-----:R-:W-:Y:S01]  /*33e0*/  IMAD.SHL.U32 R0, R4.reuse, 0x10, RZ ;  /* 0x0000001004007824 */ /* 0x041fe200078e00ff */
[C---:B------:R-:W-:Y:S01]  /*33f0*/  LOP3.LUT R5, R4.reuse, 0x60, RZ, 0xc0, !PT ;  /* 0x0000006004057812 */ /* 0x040fe200078ec0ff */
[----:B------:R-:W-:-:S03]  /*3400*/  IMAD.SHL.U32 R2, R4, 0x40, RZ ;  /* 0x0000004004027824 */ /* 0x000fc600078e00ff */
[----:B------:R-:W-:Y:S02]  /*3410*/  LOP3.LUT R0, R0, 0xf0, RZ, 0xc0, !PT ;  /* 0x000000f000007812 */ /* 0x000fe400078ec0ff */
[----:B------:R-:W-:Y:S01]  /*3420*/  LOP3.LUT R3, R2, 0x400, RZ, 0xc0, !PT ;  /* 0x0000040002037812 */ /* 0x000fe200078ec0ff */
[----:B------:R-:W-:-:S03]  /*3430*/  VIADD R2, R101, 0x4 ;  /* 0x0000000465027836 */ /* 0x000fc60000000000 */
[----:B------:R-:W-:Y:S02]  /*3440*/  IADD3 R0, R3, UR12, R0 ;  /* 0x0000000c03007c10 */ /* 0x000fe4000fffe000 */
[----:B------:R-:W-:Y:S02]  /*3450*/  LOP3.LUT R3, R4, 0x7f, RZ, 0xc0, !PT ;  /* 0x0000007f04037812 */ /* 0x000fe400078ec0ff */
[----:B------:R-:W-:Y:S01]  /*3460*/  ISETP.LT.AND P4, PT, R2, UR7, !P0 ;  /* 0x0000000702007c0c */ /* 0x000fe2000c781270 */
[----:B------:R-:W-:Y:S01]  /*3470*/  IMAD R56, R5, 0x8, R0 ;  /* 0x0000000805387824 */ /* 0x000fe200078e0200 */
[----:B------:R-:W-:Y:S01]  /*3480*/  LEA R3, R3, UR12, 0x4 ;  /* 0x0000000c03037c11 */ /* 0x000fe2000f8e20ff */
[----:B------:R-:W-:Y:S01]  /*3490*/  IMAD R2, R100, UR4, RZ ;  /* 0x0000000464027c24 */ /* 0x000fe2000f8e02ff */
[----:B------:R-:W-:Y:S01]  /*34a0*/  ULDC.64 UR4, c[0x0][0x220] ;  /* 0x0000880000047ab9 */ /* 0x000fe20000000a00 */
[----:B------:R-:W-:Y:S01]  /*34b0*/  IMAD R5, R101, UR6, RZ ;  /* 0x0000000665057c24 */ /* 0x000fe2000f8e02ff */
[----:B------:R-:W-:Y:S01]  /*34c0*/  STSM.16.M88.4 [R56], R8 ;  /* 0x0000000838007844 */ /* 0x000fe20000000200 */
[----:B------:R-:W-:Y:S01]  /*34d0*/  BAR.SYNC.DEFER_BLOCKING 0x0 ;  /* 0x0000000000007b1d */ /* 0x000fe20000010000 */
[----:B------:R-:W-:-:S04]  /*34e0*/  LEA R0, P3, R2, UR4, 0x1 ;  /* 0x0000000402007c11 */ /* 0x000fc8000f8608ff */
[----:B------:R-:W-:Y:S02]  /*34f0*/  LEA.HI.X.SX32 R2, R2, UR5, 0x1, P3 ;  /* 0x0000000502027c11 */ /* 0x000fe400098f0eff */
[----:B------:R-:W-:Y:S01]  /*3500*/  ISETP.LT.AND P3, PT, R101, UR7, !P0 ;  /* 0x0000000765007c0c */ /* 0x000fe2000c761270 */
[----:B------:R-:W0:Y:S01]  /*3510*/  LDS.128 R60, [R3] ;  /* 0x00000000033c7984 */ /* 0x000e220000000c00 */
[----:B------:R-:W-:Y:S06]  /*3520*/  BAR.SYNC.DEFER_BLOCKING 0x0 ;  /* 0x0000000000007b1d */ /* 0x000fec0000010000 */
[----:B------:R1:W-:Y:S02]  /*3530*/  STSM.16.M88.4 [R56], R28 ;  /* 0x0000001c38007844 */ /* 0x0003e40000000200 */
[----:B------:R-:W-:Y:S01]  /*3540*/  BAR.SYNC.DEFER_BLOCKING 0x0 ;  /* 0x0000000000007b1d */ /* 0x000fe20000010000 */
[C---:B-1----:R-:W-:Y:S01]  /*3550*/  LEA R28, P6, R5.reuse, R0, 0x1 ;  /* 0x00000000051c7211 */ /* 0x042fe200078c08ff */
[----:B------:R-:W-:-:S03]  /*3560*/  VIADD R31, R5, UR6 ;  /* 0x00000006051f7c36 */ /* 0x000fc60008000000 */
[----:B------:R-:W-:Y:S02]  /*3570*/  LEA.HI.X.SX32 R29, R5, R2, 0x1, P6 ;  /* 0x00000002051d7211 */ /* 0x000fe400030f0eff */
[----:B------:R-:W-:Y:S01]  /*3580*/  LEA R30, P6, R31, R0, 0x1 ;  /* 0x000000001f1e7211 */ /* 0x000fe200078c08ff */
[----:B------:R-:W1:Y:S01]  /*3590*/  LDS.128 R24, [R3] ;  /* 0x0000000003187984 */ /* 0x000e620000000c00 */
[----:B------:R-:W-:Y:S06]  /*35a0*/  BAR.SYNC.DEFER_BLOCKING 0x0 ;  /* 0x0000000000007b1d */ /* 0x000fec0000010000 */
[----:B------:R2:W-:Y:S02]  /*35b0*/  STSM.16.M88.4 [R56], R32 ;  /* 0x0000002038007844 */ /* 0x0005e40000000200 */
[----:B------:R-:W-:Y:S01]  /*35c0*/  BAR.SYNC.DEFER_BLOCKING 0x0 ;  /* 0x0000000000007b1d */ /* 0x000fe20000010000 */
[----:B--2---:R-:W-:-:S02]  /*35d0*/  VIADD R32, R101, 0x5 ;  /* 0x0000000565207836 */ /* 0x004fc40000000000 */
[C---:B------:R-:W-:Y:S01]  /*35e0*/  VIADD R33, R31.reuse, UR6 ;  /* 0x000000061f217c36 */ /* 0x040fe20008000000 */
[----:B------:R-:W-:Y:S01]  /*35f0*/  LEA.HI.X.SX32 R31, R31, R2, 0x1, P6 ;  /* 0x000000021f1f7211 */ /* 0x000fe200030f0eff */
[----:B------:R-:W-:Y:S02]  /*3600*/  VIADD R34, R101, 0x6 ;  /* 0x0000000665227836 */ /* 0x000fe40000000000 */
[----:B------:R-:W-:Y:S01]  /*3610*/  VIADD R35, R33, UR6 ;  /* 0x0000000621237c36 */ /* 0x000fe20008000000 */
[----:B------:R-:W2:Y:S01]  /*3620*/  LDS.128 R20, [R3] ;  /* 0x0000000003147984 */ /* 0x000ea20000000c00 */
[----:B------:R-:W-:Y:S06]  /*3630*/  BAR.SYNC.DEFER_BLOCKING 0x0 ;  /* 0x0000000000007b1d */ /* 0x000fec0000010000 */
[----:B------:R0:W-:Y:S02]  /*3640*/  STSM.16.M88.4 [R56], R36 ;  /* 0x0000002438007844 */ /* 0x0001e40000000200 */
[----:B------:R-:W-:Y:S01]  /*3650*/  BAR.SYNC.DEFER_BLOCKING 0x0 ;  /* 0x0000000000007b1d */ /* 0x000fe20000010000 */
[----:B0-----:R-:W-:Y:S01]  /*3660*/  PRMT R36, R60, 0x7632, R36 ;  /* 0x000076323c247816 */ /* 0x001fe20000000024 */
[----:B------:R-:W-:Y:S01]  /*3670*/  VIADD R37, R35, UR6 ;  /* 0x0000000623257c36 */ /* 0x000fe20008000000 */
[----:B------:R-:W-:-:S02]  /*3680*/  PRMT R38, R61, 0x7632, R38 ;  /* 0x000076323d267816 */ /* 0x000fc40000000026 */
[----:B------:R-:W-:Y:S01]  /*3690*/  PRMT R39, R62, 0x7632, R39 ;  /* 0x000076323e277816 */ /* 0x000fe20000000027 */
[----:B------:R-:W0:Y:S02]  /*36a0*/  LDS.128 R16, [R3] ;  /* 0x0000000003107984 */ /* 0x000e240000000c00 */
[----:B------:R-:W-:Y:S06]  /*36b0*/  BAR.SYNC.DEFER_BLOCKING 0x0 ;  /* 0x0000000000007b1d */ /* 0x000fec0000010000 */
[----:B------:R-:W-:Y:S02]  /*36c0*/  STSM.16.M88.4 [R56], R40 ;  /* 0x0000002838007844 */ /* 0x000fe40000000200 */
[----:B------:R-:W-:Y:S06]  /*36d0*/  BAR.SYNC.DEFER_BLOCKING 0x0 ;  /* 0x0000000000007b1d */ /* 0x000fec0000010000 */
[----:B------:R-:W3:Y:S02]  /*36e0*/  LDS.128 R12, [R3] ;  /* 0x00000000030c7984 */ /* 0x000ee40000000c00 */
[----:B------:R-:W-:Y:S06]  /*36f0*/  BAR.SYNC.DEFER_BLOCKING 0x0 ;  /* 0x0000000000007b1d */ /* 0x000fec0000010000 */
[----:B------:R-:W-:Y:S02]  /*3700*/  STSM.16.M88.4 [R56], R44 ;  /* 0x0000002c38007844 */ /* 0x000fe40000000200 */
[----:B------:R-:W-:Y:S06]  /*3710*/  BAR.SYNC.DEFER_BLOCKING 0x0 ;  /* 0x0000000000007b1d */ /* 0x000fec0000010000 */
[----:B------:R-:W4:Y:S02]  /*3720*/  LDS.128 R8, [R3] ;  /* 0x0000000003087984 */ /* 0x000f240000000c00 */
[----:B------:R-:W-:Y:S06]  /*3730*/  BAR.SYNC.DEFER_BLOCKING 0x0 ;  /* 0x0000000000007b1d */ /* 0x000fec0000010000 */
[----:B------:R-:W-:Y:S02]  /*3740*/  STSM.16.M88.4 [R56], R48 ;  /* 0x0000003038007844 */ /* 0x000fe40000000200 */
[----:B------:R-:W-:Y:S06]  /*3750*/  BAR.SYNC.DEFER_BLOCKING 0x0 ;  /* 0x0000000000007b1d */ /* 0x000fec0000010000 */
[----:B------:R-:W5:Y:S02]  /*3760*/  LDS.128 R4, [R3] ;  /* 0x0000000003047984 */ /* 0x000f640000000c00 */
[----:B------:R-:W-:Y:S06]  /*3770*/  BAR.SYNC.DEFER_BLOCKING 0x0 ;  /* 0x0000000000007b1d */ /* 0x000fec0000010000 */
[----:B------:R-:W-:Y:S02]  /*3780*/  STSM.16.M88.4 [R56], R52 ;  /* 0x0000003438007844 */ /* 0x000fe40000000200 */
[----:B------:R-:W-:Y:S06]  /*3790*/  BAR.SYNC.DEFER_BLOCKING 0x0 ;  /* 0x0000000000007b1d */ /* 0x000fec0000010000 */
[----:B------:R1:W-:Y:S01]  /*37a0*/  @P3 STG.E.U16 desc[UR14][R28.64], R60 ;  /* 0x0000003c1c003986 */ /* 0x0003e2000c10150e */
[----:B------:R-:W-:-:S02]  /*37b0*/  ISETP.LT.AND P3, PT, R32, UR7, !P0 ;  /* 0x0000000720007c0c */ /* 0x000fc4000c761270 */
[C---:B------:R-:W-:Y:S01]  /*37c0*/  LEA R32, P6, R33.reuse, R0, 0x1 ;  /* 0x0000000021207211 */ /* 0x040fe200078c08ff */
[----:B------:R2:W-:Y:S01]  /*37d0*/  @P2 STG.E.U16 desc[UR14][R30.64], R36 ;  /* 0x000000241e002986 */ /* 0x0005e2000c10150e */
[----:B------:R-:W-:Y:S02]  /*37e0*/  ISETP.LT.AND P2, PT, R34, UR7, !P0 ;  /* 0x0000000722007c0c */ /* 0x000fe4000c741270 */
[----:B------:R-:W-:Y:S01]  /*37f0*/  LEA.HI.X.SX32 R33, R33, R2, 0x1, P6 ;  /* 0x0000000221217211 */ /* 0x000fe200030f0eff */
[----:B-1----:R-:W-:Y:S01]  /*3800*/  VIADD R29, R101, 0x7 ;  /* 0x00000007651d7836 */ /* 0x002fe20000000000 */
[----:B------:R-:W-:-:S03]  /*3810*/  LEA R28, P6, R35, R0, 0x1 ;  /* 0x00000000231c7211 */ /* 0x000fc600078c08ff */
[----:B------:R1:W-:Y:S01]  /*3820*/  @P1 STG.E.U16 desc[UR14][R32.64], R61 ;  /* 0x0000003d20001986 */ /* 0x0003e2000c10150e */
[----:B--2---:R-:W-:Y:S01]  /*3830*/  VIADD R30, R101, 0x8 ;  /* 0x00000008651e7836 */ /* 0x004fe20000000000 */
[----:B------:R-:W-:Y:S01]  /*3840*/  ISETP.LT.AND P1, PT, R29, UR7, !P0 ;  /* 0x000000071d007c0c */ /* 0x000fe2000c721270 */
[----:B------:R-:W-:Y:S01]  /*3850*/  VIADD R31, R37, UR6 ;  /* 0x00000006251f7c36 */ /* 0x000fe20008000000 */
[----:B------:R-:W-:Y:S01]  /*3860*/  LEA.HI.X.SX32 R29, R35, R2, 0x1, P6 ;  /* 0x00000002231d7211 */ /* 0x000fe200030f0eff */
[----:B------:R-:W-:Y:S01]  /*3870*/  VIADD R36, R101, 0xa ;  /* 0x0000000a65247836 */ /* 0x000fe20000000000 */
[----:B------:R-:W-:-:S03]  /*3880*/  LEA R34, P6, R37, R0, 0x1 ;  /* 0x0000000025227211 */ /* 0x000fc600078c08ff */
[----:B------:R2:W-:Y:S01]  /*3890*/  @P5 STG.E.U16 desc[UR14][R28.64], R38 ;  /* 0x000000261c005986 */ /* 0x0005e2000c10150e */
[----:B------:R-:W-:Y:S01]  /*38a0*/  LEA.HI.X.SX32 R35, R37, R2, 0x1, P6 ;  /* 0x0000000225237211 */ /* 0x000fe200030f0eff */
[----:B-1----:R-:W-:Y:S01]  /*38b0*/  VIADD R32, R101, 0x9 ;  /* 0x0000000965207836 */ /* 0x002fe20000000000 */
[----:B------:R-:W-:Y:S01]  /*38c0*/  ISETP.LT.AND P5, PT, R30, UR7, !P0 ;  /* 0x000000071e007c0c */ /* 0x000fe2000c7a1270 */
[C---:B------:R-:W-:Y:S01]  /*38d0*/  VIADD R33, R31.reuse, UR6 ;  /* 0x000000061f217c36 */ /* 0x040fe20008000000 */
[----:B------:R-:W-:Y:S01]  /*38e0*/  LEA R30, P6, R31, R0, 0x1 ;  /* 0x000000001f1e7211 */ /* 0x000fe200078c08ff */
[----:B------:R1:W-:Y:S01]  /*38f0*/  @P4 STG.E.U16 desc[UR14][R34.64], R62 ;  /* 0x0000003e22004986 */ /* 0x0003e2000c10150e */
[----:B------:R-:W-:Y:S01]  /*3900*/  ISETP.LT.AND P4, PT, R32, UR7, !P0 ;  /* 0x0000000720007c0c */ /* 0x000fe2000c781270 */
[----:B------:R-:W-:Y:S01]  /*3910*/  VIADD R37, R33, UR6 ;  /* 0x0000000621257c36 */ /* 0x000fe20008000000 */
[----:B------:R-:W-:Y:S02]  /*3920*/  LEA.HI.X.SX32 R31, R31, R2, 0x1, P6 ;  /* 0x000000021f1f7211 */ /* 0x000fe400030f0eff */
[----:B------:R-:W-:Y:S01]  /*3930*/  LEA R32, P6, R33, R0, 0x1 ;  /* 0x0000000021207211 */ /* 0x000fe200078c08ff */
[----:B--2---:R-:W-:Y:S01]  /*3940*/  VIADD R29, R101, 0xb ;  /* 0x0000000b651d7836 */ /* 0x004fe20000000000 */
[----:B------:R-:W-:Y:S01]  /*3950*/  PRMT R38, R24, 0x7632, R38 ;  /* 0x0000763218267816 */ /* 0x000fe20000000026 */
[----:B------:R2:W-:Y:S01]  /*3960*/  @P3 STG.E.U16 desc[UR14][R30.64], R39 ;  /* 0x000000271e003986 */ /* 0x0005e2000c10150e */
[----:B------:R-:W-:-:S02]  /*3970*/  LEA.HI.X.SX32 R33, R33, R2, 0x1, P6 ;  /* 0x0000000221217211 */ /* 0x000fc400030f0eff */
[C---:B------:R-:W-:Y:S01]  /*3980*/  LEA R28, P6, R37.reuse, R0, 0x1 ;  /* 0x00000000251c7211 */ /* 0x040fe200078c08ff */
[----:B-1----:R-:W-:Y:S01]  /*3990*/  VIADD R35, R37, UR6 ;  /* 0x0000000625237c36 */ /* 0x002fe20008000000 */
[----:B------:R-:W-:Y:S01]  /*39a0*/  ISETP.LT.AND P3, PT, R36, UR7, !P0 ;  /* 0x0000000724007c0c */ /* 0x000fe2000c761270 */
[----:B------:R1:W-:Y:S01]  /*39b0*/  @P2 STG.E.U16 desc[UR14][R32.64], R63 ;  /* 0x0000003f20002986 */ /* 0x0003e2000c10150e */
[----:B------:R-:W-:Y:S01]  /*39c0*/  ISETP.LT.AND P2, PT, R29, UR7, !P0 ;  /* 0x000000071d007c0c */ /* 0x000fe2000c741270 */
[----:B------:R-:W-:Y:S01]  /*39d0*/  VIADD R36, R101, 0xe ;  /* 0x0000000e65247836 */ /* 0x000fe20000000000 */
[----:B------:R-:W-:Y:S02]  /*39e0*/  LEA.HI.X.SX32 R29, R37, R2, 0x1, P6 ;  /* 0x00000002251d7211 */ /* 0x000fe400030f0eff */
[----:B------:R-:W-:Y:S01]  /*39f0*/  PRMT R37, R63, 0x7632, R37 ;  /* 0x000076323f257816 */ /* 0x000fe20000000025 */
[----:B--2---:R-:W-:Y:S01]  /*3a00*/  VIADD R30, R101, 0xc ;  /* 0x0000000c651e7836 */ /* 0x004fe20000000000 */
[C---:B------:R-:W-:Y:S01]  /*3a10*/  LEA R34, P6, R35.reuse, R0, 0x1 ;  /* 0x0000000023227211 */ /* 0x040fe200078c08ff */
[----:B------:R-:W-:-:S02]  /*3a20*/  VIADD R31, R35, UR6 ;  /* 0x00000006231f7c36 */ /* 0x000fc40008000000 */
[----:B------:R2:W-:Y:S01]  /*3a30*/  @P1 STG.E.U16 desc[UR14][R28.64], R37 ;  /* 0x000000251c001986 */ /* 0x0005e2000c10150e */
[----:B------:R-:W-:Y:S01]  /*3a40*/  LEA.HI.X.SX32 R35, R35, R2, 0x1, P6 ;  /* 0x0000000223237211 */ /* 0x000fe200030f0eff */
[----:B-1----:R-:W-:Y:S01]  /*3a50*/  VIADD R32, R101, 0xd ;  /* 0x0000000d65207836 */ /* 0x002fe20000000000 */
[----:B------:R-:W-:Y:S01]  /*3a60*/  ISETP.LT.AND P1, PT, R30, UR7, !P0 ;  /* 0x000000071e007c0c */ /* 0x000fe2000c721270 */
[C---:B------:R-:W-:Y:S01]  /*3a70*/  VIADD R33, R31.reuse, UR6 ;  /* 0x000000061f217c36 */ /* 0x040fe20008000000 */
[C---:B------:R-:W-:Y:S01]  /*3a80*/  LEA R30, P6, R31.reuse, R0, 0x1 ;  /* 0x000000001f1e7211 */ /* 0x040fe200078c08ff */
[----:B------:R1:W-:Y:S01]  /*3a90*/  @P5 STG.E.U16 desc[UR14][R34.64], R24 ;  /* 0x0000001822005986 */ /* 0x0003e2000c10150e */
[----:B------:R-:W-:Y:S02]  /*3aa0*/  ISETP.LT.AND P5, PT, R32, UR7, !P0 ;  /* 0x0000000720007c0c */ /* 0x000fe4000c7a1270 */
[----:B------:R-:W-:Y:S02]  /*3ab0*/  LEA.HI.X.SX32 R31, R31, R2, 0x1, P6 ;  /* 0x000000021f1f7211 */ /* 0x000fe400030f0eff */
[C---:B------:R-:W-:Y:S01]  /*3ac0*/  LEA R32, P6, R33.reuse, R0, 0x1 ;  /* 0x0000000021207211 */ /* 0x040fe200078c08ff */
[----:B--2---:R-:W-:-:S02]  /*3ad0*/  VIADD R29, R33, UR6 ;  /* 0x00000006211d7c36 */ /* 0x004fc40008000000 */
[----:B------:R2:W-:Y:S01]  /*3ae0*/  @P4 STG.E.U16 desc[UR14][R30.64], R38 ;  /* 0x000000261e004986 */ /* 0x0005e2000c10150e */
[----:B------:R-:W-:Y:S02]  /*3af0*/  LEA.HI.X.SX32 R33, R33, R2, 0x1, P6 ;  /* 0x0000000221217211 */ /* 0x000fe400030f0eff */
[----:B------:R-:W-:Y:S01]  /*3b00*/  LEA R28, P6, R29, R0, 0x1 ;  /* 0x000000001d1c7211 */ /* 0x000fe200078c08ff */
[----:B-1----:R-:W-:Y:S01]  /*3b10*/  VIADD R24, R101, 0xf ;  /* 0x0000000f65187836 */ /* 0x002fe20000000000 */
[----:B------:R-:W-:Y:S01]  /*3b20*/  ISETP.LT.AND P4, PT, R36, UR7, !P0 ;  /* 0x0000000724007c0c */ /* 0x000fe2000c781270 */
[C---:B------:R-:W-:Y:S01]  /*3b30*/  VIADD R35, R29.reuse, UR6 ;  /* 0x000000061d237c36 */ /* 0x040fe20008000000 */
[----:B------:R1:W-:Y:S01]  /*3b40*/  @P3 STG.E.U16 desc[UR14][R32.64], R25 ;  /* 0x0000001920003986 */ /* 0x0003e2000c10150e */
[----:B------:R-:W-:Y:S02]  /*3b50*/  LEA.HI.X.SX32 R29, R29, R2, 0x1, P6 ;  /* 0x000000021d1d7211 */ /* 0x000fe400030f0eff */
[----:B------:R-:W-:Y:S01]  /*3b60*/  ISETP.LT.AND P3, PT, R24, UR7, !P0 ;  /* 0x0000000718007c0c */ /* 0x000fe2000c761270 */
[----:B------:R-:W-:Y:S01]  /*3b70*/  VIADD R24, R101, 0x10 ;  /* 0x0000001065187836 */ /* 0x000fe20000000000 */
[C---:B------:R-:W-:Y:S01]  /*3b80*/  LEA R34, P6, R35.reuse, R0, 0x1 ;  /* 0x0000000023227211 */ /* 0x040fe200078c08ff */
[----:B--2---:R-:W-:-:S03]  /*3b90*/  VIADD R31, R35, UR6 ;  /* 0x00000006231f7c36 */ /* 0x004fc60008000000 */
[----:B------:R-:W-:Y:S02]  /*3ba0*/  LEA.HI.X.SX32 R35, R35, R2, 0x1, P6 ;  /* 0x0000000223237211 */ /* 0x000fe400030f0eff */
[----:B------:R-:W-:Y:S01]  /*3bb0*/  LEA R30, P6, R31, R0, 0x1 ;  /* 0x000000001f1e7211 */ /* 0x000fe200078c08ff */
[----:B-1----:R-:W-:Y:S01]  /*3bc0*/  VIADD R32, R101, 0x12 ;  /* 0x0000001265207836 */ /* 0x002fe20000000000 */
[----:B------:R-:W-:Y:S01]  /*3bd0*/  PRMT R33, R25, 0x7632, R33 ;  /* 0x0000763219217816 */ /* 0x000fe20000000021 */
[C---:B------:R-:W-:Y:S01]  /*3be0*/  VIADD R25, R31.reuse, UR6 ;  /* 0x000000061f197c36 */ /* 0x040fe20008000000 */
[----:B------:R-:W-:-:S03]  /*3bf0*/  LEA.HI.X.SX32 R31, R31, R2, 0x1, P6 ;  /* 0x000000021f1f7211 */ /* 0x000fc600030f0eff */
[----:B------:R1:W-:Y:S01]  /*3c00*/  @P2 STG.E.U16 desc[UR14][R28.64], R33 ;  /* 0x000000211c002986 */ /* 0x0003e2000c10150e */
[----:B------:R-:W-:Y:S01]  /*3c10*/  ISETP.LT.AND P2, PT, R24, UR7, !P0 ;  /* 0x0000000718007c0c */ /* 0x000fe2000c741270 */
[----:B------:R-:W-:Y:S02]  /*3c20*/  VIADD R24, R101, 0x11 ;  /* 0x0000001165187836 */ /* 0x000fe40000000000 */
[----:B------:R2:W-:Y:S03]  /*3c30*/  @P1 STG.E.U16 desc[UR14][R34.64], R26 ;  /* 0x0000001a22001986 */ /* 0x0005e6000c10150e */
[----:B------:R-:W-:Y:S02]  /*3c40*/  ISETP.LT.AND P1, PT, R24, UR7, !P0 ;  /* 0x0000000718007c0c */ /* 0x000fe4000c721270 */
[C---:B------:R-:W-:Y:S01]  /*3c50*/  LEA R24, P6, R25.reuse, R0, 0x1 ;  /* 0x0000000019187211 */ /* 0x040fe200078c08ff */
[----:B-1----:R-:W-:-:S03]  /*3c60*/  VIADD R29, R25, UR6 ;  /* 0x00000006191d7c36 */ /* 0x002fc60008000000 */
[----:B------:R-:W-:Y:S02]  /*3c70*/  LEA.HI.X.SX32 R25, R25, R2, 0x1, P6 ;  /* 0x0000000219197211 */ /* 0x000fe400030f0eff */
[----:B--2---:R-:W-:Y:S01]  /*3c80*/  PRMT R35, R26, 0x7632, R35 ;  /* 0x000076321a237816 */ /* 0x004fe20000000023 */
[C---:B------:R-:W-:Y:S01]  /*3c90*/  VIADD R33, R29.reuse, UR6 ;  /* 0x000000061d217c36 */ /* 0x040fe20008000000 */
[----:B------:R-:W-:Y:S01]  /*3ca0*/  LEA R28, P6, R29, R0, 0x1 ;  /* 0x000000001d1c7211 */ /* 0x000fe200078c08ff */
[----:B------:R-:W-:Y:S01]  /*3cb0*/  VIADD R26, R101, 0x13 ;  /* 0x00000013651a7836 */ /* 0x000fe20000000000 */
[----:B------:R-:W-:Y:S01]  /*3cc0*/  PRMT R34, R27, 0x7632, R34 ;  /* 0x000076321b227816 */ /* 0x000fe20000000022 */
[----:B------:R1:W-:Y:S01]  /*3cd0*/  @P5 STG.E.U16 desc[UR14][R30.64], R35 ;  /* 0x000000231e005986 */ /* 0x0003e2000c10150e */
[----:B------:R-:W-:Y:S02]  /*3ce0*/  ISETP.LT.AND P5, PT, R32, UR7, !P0 ;  /* 0x0000000720007c0c */ /* 0x000fe4000c7a1270 */
[----:B------:R-:W-:Y:S01]  /*3cf0*/  LEA.HI.X.SX32 R29, R29, R2, 0x1, P6 ;  /* 0x000000021d1d7211 */ /* 0x000fe200030f0eff */
[----:B------:R2:W-:Y:S01]  /*3d00*/  @P4 STG.E.U16 desc[UR14][R24.64], R27 ;  /* 0x0000001b18004986 */ /* 0x0005e2000c10150e */
[----:B------:R-:W-:-:S02]  /*3d10*/  LEA R32, P6, R33, R0, 0x1 ;  /* 0x0000000021207211 */ /* 0x000fc400078c08ff */
[----:B------:R-:W-:Y:S01]  /*3d20*/  ISETP.LT.AND P4, PT, R26, UR7, !P0 ;  /* 0x000000071a007c0c */ /* 0x000fe2000c781270 */
[----:B------:R-:W-:Y:S01]  /*3d30*/  VIADD R26, R101, 0x14 ;  /* 0x00000014651a7836 */ /* 0x000fe20000000000 */
[----:B------:R0:W-:Y:S01]  /*3d40*/  @P3 STG.E.U16 desc[UR14][R28.64], R34 ;  /* 0x000000221c003986 */ /* 0x0001e2000c10150e */
[C---:B-1----:R-:W-:Y:S01]  /*3d50*/  VIADD R31, R33.reuse, UR6 ;  /* 0x00000006211f7c36 */ /* 0x042fe20008000000 */
[----:B------:R-:W-:Y:S02]  /*3d60*/  LEA.HI.X.SX32 R33, R33, R2, 0x1, P6 ;  /* 0x0000000221217211 */ /* 0x000fe400030f0eff */
[----:B------:R-:W-:Y:S01]  /*3d70*/  ISETP.LT.AND P3, PT, R26, UR7, !P0 ;  /* 0x000000071a007c0c */ /* 0x000fe2000c761270 */
[----:B--2---:R-:W-:Y:S01]  /*3d80*/  VIADD R24, R101, 0x15 ;  /* 0x0000001565187836 */ /* 0x004fe20000000000 */
[C---:B------:R-:W-:Y:S01]  /*3d90*/  LEA R30, P6, R31.reuse, R0, 0x1 ;  /* 0x000000001f1e7211 */ /* 0x040fe200078c08ff */
[----:B------:R-:W-:Y:S01]  /*3da0*/  VIADD R25, R31, UR6 ;  /* 0x000000061f197c36 */ /* 0x000fe20008000000 */
[----:B------:R1:W-:Y:S01]  /*3db0*/  @P2 STG.E.U16 desc[UR14][R32.64], R20 ;  /* 0x0000001420002986 */ /* 0x0003e2000c10150e */
[----:B------:R-:W-:Y:S01]  /*3dc0*/  VIADD R26, R101, 0x16 ;  /* 0x00000016651a7836 */ /* 0x000fe20000000000 */
[----:B------:R-:W-:Y:S01]  /*3dd0*/  LEA.HI.X.SX32 R31, R31, R2, 0x1, P6 ;  /* 0x000000021f1f7211 */ /* 0x000fe200030f0eff */
[----:B------:R-:W-:Y:S01]  /*3de0*/  VIADD R27, R25, UR6 ;  /* 0x00000006191b7c36 */ /* 0x000fe20008000000 */
[----:B------:R-:W-:-:S02]  /*3df0*/  ISETP.LT.AND P2, PT, R24, UR7, !P0 ;  /* 0x0000000718007c0c */ /* 0x000fc4000c741270 */
[----:B------:R-:W-:Y:S01]  /*3e00*/  LEA R24, P6, R25, R0, 0x1 ;  /* 0x0000000019187211 */ /* 0x000fe200078c08ff */
[----:B0-----:R-:W-:-:S03]  /*3e10*/  VIADD R29, R27, UR6 ;  /* 0x000000061b1d7c36 */ /* 0x001fc60008000000 */
[----:B------:R-:W-:Y:S02]  /*3e20*/  LEA.HI.X.SX32 R25, R25, R2, 0x1, P6 ;  /* 0x0000000219197211 */ /* 0x000fe400030f0eff */
[----:B-1----:R-:W-:Y:S01]  /*3e30*/  PRMT R33, R20, 0x7632, R33 ;  /* 0x0000763214217816 */ /* 0x002fe20000000021 */
[----:B------:R-:W-:-:S04]  /*3e40*/  VIADD R20, R101, 0x17 ;  /* 0x0000001765147836 */ /* 0x000fc80000000000 */
[----:B------:R0:W-:Y:S01]  /*3e50*/  @P1 STG.E.U16 desc[UR14][R30.64], R33 ;  /* 0x000000211e001986 */ /* 0x0001e2000c10150e */
[----:B------:R-:W-:Y:S02]  /*3e60*/  ISETP.LT.AND P1, PT, R26, UR7, !P0 ;  /* 0x000000071a007c0c */ /* 0x000fe4000c721270 */
[----:B------:R-:W-:Y:S01]  /*3e70*/  LEA R26, P6, R27, R0, 0x1 ;  /* 0x000000001b1a7211 */ /* 0x000fe200078c08ff */
[----:B------:R1:W-:Y:S01]  /*3e80*/  @P5 STG.E.U16 desc[UR14][R24.64], R21 ;  /* 0x0000001518005986 */ /* 0x0003e2000c10150e */
[----:B------:R-:W-:Y:S01]  /*3e90*/  ISETP.LT.AND P5, PT, R20, UR7, !P0 ;  /* 0x0000000714007c0c */ /* 0x000fe2000c7a1270 */
[----:B------:R-:W-:Y:S01]  /*3ea0*/  VIADD R20, R101, 0x18 ;  /* 0x0000001865147836 */ /* 0x000fe20000000000 */
[----:B------:R-:W-:Y:S02]  /*3eb0*/  LEA.HI.X.SX32 R27, R27, R2, 0x1, P6 ;  /* 0x000000021b1b7211 */ /* 0x000fe400030f0eff */
[C---:B------:R-:W-:Y:S01]  /*3ec0*/  LEA R28, P6, R29.reuse, R0, 0x1 ;  /* 0x000000001d1c7211 */ /* 0x040fe200078c08ff */
[----:B0-----:R-:W-:-:S03]  /*3ed0*/  VIADD R31, R29, UR6 ;  /* 0x000000061d1f7c36 */ /* 0x001fc60008000000 */
[----:B------:R-:W-:Y:S02]  /*3ee0*/  LEA.HI.X.SX32 R29, R29, R2, 0x1, P6 ;  /* 0x000000021d1d7211 */ /* 0x000fe400030f0eff */
[----:B-1----:R-:W-:Y:S01]  /*3ef0*/  PRMT R25, R21, 0x7632, R25 ;  /* 0x0000763215197816 */ /* 0x002fe20000000019 */
[C---:B------:R-:W-:Y:S01]  /*3f00*/  VIADD R21, R31.reuse, UR6 ;  /* 0x000000061f157c36 */ /* 0x040fe20008000000 */
[----:B------:R-:W-:Y:S01]  /*3f10*/  LEA R30, P6, R31, R0, 0x1 ;  /* 0x000000001f1e7211 */ /* 0x000fe200078c08ff */
[C---:B------:R-:W-:Y:S02]  /*3f20*/  VIADD R24, R101.reuse, 0x1a ;  /* 0x0000001a65187836 */ /* 0x040fe40000000000 */
[----:B------:R0:W-:Y:S01]  /*3f30*/  @P4 STG.E.U16 desc[UR14][R26.64], R25 ;  /* 0x000000191a004986 */ /* 0x0001e2000c10150e */
[----:B------:R-:W-:Y:S01]  /*3f40*/  ISETP.LT.AND P4, PT, R20, UR7, !P0 ;  /* 0x0000000714007c0c */ /* 0x000fe2000c781270 */
[----:B------:R-:W-:Y:S01]  /*3f50*/  VIADD R20, R101, 0x19 ;  /* 0x0000001965147836 */ /* 0x000fe20000000000 */
[----:B------:R-:W-:Y:S01]  /*3f60*/  LEA.HI.X.SX32 R31, R31, R2, 0x1, P6 ;  /* 0x000000021f1f7211 */ /* 0x000fe200030f0eff */
[----:B------:R1:W-:Y:S03]  /*3f70*/  @P3 STG.E.U16 desc[UR14][R28.64], R22 ;  /* 0x000000161c003986 */ /* 0x0003e6000c10150e */
[----:B------:R-:W-:-:S02]  /*3f80*/  ISETP.LT.AND P3, PT, R20, UR7, !P0 ;  /* 0x0000000714007c0c */ /* 0x000fc4000c761270 */
[C---:B------:R-:W-:Y:S01]  /*3f90*/  LEA R20, P6, R21.reuse, R0, 0x1 ;  /* 0x0000000015147211 */ /* 0x040fe200078c08ff */
[----:B0-----:R-:W-:-:S03]  /*3fa0*/  VIADD R25, R21, UR6 ;  /* 0x0000000615197c36 */ /* 0x001fc60008000000 */
[----:B------:R-:W-:Y:S02]  /*3fb0*/  LEA.HI.X.SX32 R21, R21, R2, 0x1, P6 ;  /* 0x0000000215157211 */ /* 0x000fe400030f0eff */
[----:B-1----:R-:W-:Y:S01]  /*3fc0*/  PRMT R29, R22, 0x7632, R29 ;  /* 0x00007632161d7816 */ /* 0x002fe2000000001d */
[----:B------:R-:W-:Y:S02]  /*3fd0*/  VIADD R27, R25, UR6 ;  /* 0x00000006191b7c36 */ /* 0x000fe40008000000 */
[----:B------:R-:W-:Y:S02]  /*3fe0*/  VIADD R22, R101, 0x1b ;  /* 0x0000001b65167836 */ /* 0x000fe40000000000 */
[----:B------:R0:W-:Y:S01]  /*3ff0*/  @P2 STG.E.U16 desc[UR14][R30.64], R29 ;  /* 0x0000001d1e002986 */ /* 0x0001e2000c10150e */
[----:B------:R-:W-:Y:S02]  /*4000*/  ISETP.LT.AND P2, PT, R24, UR7, !P0 ;  /* 0x0000000718007c0c */ /* 0x000fe4000c741270 */
[----:B------:R-:W-:Y:S01]  /*4010*/  LEA R24, P6, R25, R0, 0x1 ;  /* 0x0000000019187211 */ /* 0x000fe200078c08ff */
[----:B------:R1:W-:Y:S01]  /*4020*/  @P1 STG.E.U16 desc[UR14][R20.64], R23 ;  /* 0x0000001714001986 */ /* 0x0003e2000c10150e */
[----:B------:R-:W-:Y:S01]  /*4030*/  ISETP.LT.AND P1, PT, R22, UR7, !P0 ;  /* 0x0000000716007c0c */ /* 0x000fe2000c721270 */
[----:B------:R-:W-:Y:S01]  /*4040*/  VIADD R22, R101, 0x1c ;  /* 0x0000001c65167836 */ /* 0x000fe20000000000 */
[----:B------:R-:W-:-:S02]  /*4050*/  LEA.HI.X.SX32 R25, R25, R2, 0x1, P6 ;  /* 0x0000000219197211 */ /* 0x000fc400030f0eff */
[C---:B------:R-:W-:Y:S01]  /*4060*/  LEA R26, P6, R27.reuse, R0, 0x1 ;  /* 0x000000001b1a7211 */ /* 0x040fe200078c08ff */
[----:B0-----:R-:W-:Y:S01]  /*4070*/  VIADD R29, R27, UR6 ;  /* 0x000000061b1d7c36 */ /* 0x001fe20008000000 */
[----:B------:R-:W-:Y:S02]  /*4080*/  PRMT R30, R23, 0x7632, R30 ;  /* 0x00007632171e7816 */ /* 0x000fe4000000001e */
[----:B------:R-:W-:Y:S01]  /*4090*/  LEA.HI.X.SX32 R27, R27, R2, 0x1, P6 ;  /* 0x000000021b1b7211 */ /* 0x000fe200030f0eff */
[----:B-1----:R-:W-:Y:S01]  /*40a0*/  VIADD R20, R101, 0x1d ;  /* 0x0000001d65147836 */ /* 0x002fe20000000000 */
[C---:B------:R-:W-:Y:S01]  /*40b0*/  LEA R28, P6, R29.reuse, R0, 0x1 ;  /* 0x000000001d1c7211 */ /* 0x040fe200078c08ff */
[----:B------:R-:W-:Y:S01]  /*40c0*/  VIADD R21, R29, UR6 ;  /* 0x000000061d157c36 */ /* 0x000fe20008000000 */
[----:B------:R0:W-:Y:S01]  /*40d0*/  @P5 STG.E.U16 desc[UR14][R24.64], R30 ;  /* 0x0000001e18005986 */ /* 0x0001e2000c10150e */
[----:B------:R-:W-:Y:S01]  /*40e0*/  ISETP.LT.AND P5, PT, R22, UR7, !P0 ;  /* 0x0000000716007c0c */ /* 0x000fe2000c7a1270 */
[----:B------:R-:W-:Y:S01]  /*40f0*/  VIADD R22, R101, 0x1e ;  /* 0x0000001e65167836 */ /* 0x000fe20000000000 */
[----:B------:R-:W-:Y:S01]  /*4100*/  LEA.HI.X.SX32 R29, R29, R2, 0x1, P6 ;  /* 0x000000021d1d7211 */ /* 0x000fe200030f0eff */
[----:B------:R1:W-:Y:S01]  /*4110*/  @P4 STG.E.U16 desc[UR14][R26.64], R16 ;  /* 0x000000101a004986 */ /* 0x0003e2000c10150e */
[----:B------:R-:W-:Y:S01]  /*4120*/  ISETP.LT.AND P4, PT, R20, UR7, !P0 ;  /* 0x0000000714007c0c */ /* 0x000fe2000c781270 */
[C---:B------:R-:W-:Y:S01]  /*4130*/  VIADD R23, R21.reuse, UR6 ;  /* 0x0000000615177c36 */ /* 0x040fe20008000000 */
[----:B------:R-:W-:-:S04]  /*4140*/  LEA R20, P6, R21, R0, 0x1 ;  /* 0x0000000015147211 */ /* 0x000fc800078c08ff */
[----:B------:R-:W-:Y:S01]  /*4150*/  LEA.HI.X.SX32 R21, R21, R2, 0x1, P6 ;  /* 0x0000000215157211 */ /* 0x000fe200030f0eff */
[----:B0-----:R-:W-:Y:S01]  /*4160*/  VIADD R25, R23, UR6 ;  /* 0x0000000617197c36 */ /* 0x001fe20008000000 */
        /* <DEDUP_REMOVED lines=46> */
[----:B---3--:R1:W-:Y:S01]  /*4450*/  @P1 STG.E.U16 desc[UR14][R22.64], R12 ;  /* 0x0000000c16001986 */ /* 0x0083e2000c10150e */
        /* <DEDUP_REMOVED lines=51> */
[----:B----4-:R1:W-:Y:S01]  /*4790*/  @P3 STG.E.U16 desc[UR14][R18.64], R8 ;  /* 0x0000000812003986 */ /* 0x0103e2000c10150e */
        /* <DEDUP_REMOVED lines=13> */
[----:B------:R-:W-:Y:S01]  /*4870*/  LEA.HI.X.SX32 R15, R15, R2, 0x1, P6 ;  /* 0x000000020f0f7211 */ /* 0x000fe200030f0eff */
[----:B------:R2:W3:Y:S01]  /*4880*/  LDS.128 R20, [R3] ;  /* 0x0000000003147984 */ /* 0x0004e20000000c00 */
        /* <DEDUP_REMOVED lines=11> */
[----:B------:R1:W-:Y:S01]  /*4940*/  @P4 STG.E.U16 desc[UR14][R16.64], R10 ;  /* 0x0000000a10004986 */ /* 0x0003e2000c10150e */
[----:B--2---:R-:W-:-:S02]  /*4950*/  VIADD R3, R101, 0x3a ;  /* 0x0000003a65037836 */ /* 0x004fc40000000000 */
[----:B------:R-:W-:Y:S02]  /*4960*/  ISETP.LT.AND P4, PT, R8, UR7, !P0 ;  /* 0x0000000708007c0c */ /* 0x000fe4000c781270 */
        /* <DEDUP_REMOVED lines=17> */
[C---:B-1----:R-:W-:Y:S01]  /*4a80*/  VIADD R11, R17.reuse, UR6 ;  /* 0x00000006110b7c36 */ /* 0x042fe20008000000 */
[----:B------:R-:W-:Y:S01]  /*4a90*/  LEA R16, P6, R17, R0, 0x1 ;  /* 0x0000000011107211 */ /* 0x000fe200078c08ff */
[C---:B------:R-:W-:Y:S01]  /*4aa0*/  VIADD R9, R101.reuse, 0x35 ;  /* 0x0000003565097836 */ /* 0x040fe20000000000 */
[----:B------:R0:W-:Y:S01]  /*4ab0*/  @P1 STG.E.U16 desc[UR14][R12.64], R18 ;  /* 0x000000120c001986 */ /* 0x0001e2000c10150e */
[----:B------:R-:W-:Y:S01]  /*4ac0*/  ISETP.LT.AND P1, PT, R10, UR7, !P0 ;  /* 0x000000070a007c0c */ /* 0x000fe2000c721270 */
[----:B------:R-:W-:Y:S01]  /*4ad0*/  VIADD R10, R101, 0x36 ;  /* 0x00000036650a7836 */ /* 0x000fe20000000000 */
[----:B------:R-:W-:Y:S01]  /*4ae0*/  LEA.HI.X.SX32 R17, R17, R2, 0x1, P6 ;  /* 0x0000000211117211 */ /* 0x000fe200030f0eff */
[----:B-----5:R1:W-:Y:S01]  /*4af0*/  @P5 STG.E.U16 desc[UR14][R14.64], R4 ;  /* 0x000000040e005986 */ /* 0x0203e2000c10150e */
[----:B------:R-:W-:-:S02]  /*4b00*/  LEA R8, P6, R11, R0, 0x1 ;  /* 0x000000000b087211 */ /* 0x000fc400078c08ff */
[----:B------:R-:W-:Y:S02]  /*4b10*/  ISETP.LT.AND P5, PT, R9, UR7, !P0 ;  /* 0x0000000709007c0c */ /* 0x000fe4000c7a1270 */
[C---:B------:R-:W-:Y:S01]  /*4b20*/  LEA.HI.X.SX32 R9, R11.reuse, R2, 0x1, P6 ;  /* 0x000000020b097211 */ /* 0x040fe200030f0eff */
[----:B------:R-:W-:-:S04]  /*4b30*/  VIADD R11, R11, UR6 ;  /* 0x000000060b0b7c36 */ /* 0x000fc80008000000 */
[----:B0-----:R-:W-:Y:S01]  /*4b40*/  VIADD R13, R11, UR6 ;  /* 0x000000060b0d7c36 */ /* 0x001fe20008000000 */
[----:B-1----:R-:W-:Y:S01]  /*4b50*/  PRMT R15, R4, 0x7632, R15 ;  /* 0x00007632040f7816 */ /* 0x002fe2000000000f */
[----:B------:R-:W-:Y:S01]  /*4b60*/  VIADD R4, R101, 0x37 ;  /* 0x0000003765047836 */ /* 0x000fe20000000000 */
[----:B------:R-:W-:-:S03]  /*4b70*/  PRMT R14, R5, 0x7632, R14 ;  /* 0x00007632050e7816 */ /* 0x000fc6000000000e */
        /* <DEDUP_REMOVED lines=9> */
[----:B------:R-:W-:Y:S01]  /*4c10*/  LEA.HI.X.SX32 R13, R13, R2, 0x1, P6 ;  /* 0x000000020d0d7211 */ /* 0x000fe200030f0eff */
[----:B------:R0:W-:Y:S01]  /*4c20*/  @P2 STG.E.U16 desc[UR14][R10.64], R14 ;  /* 0x0000000e0a002986 */ /* 0x0001e2000c10150e */
[----:B------:R-:W-:Y:S01]  /*4c30*/  ISETP.LT.AND P2, PT, R4, UR7, !P0 ;  /* 0x0000000704007c0c */ /* 0x000fe2000c741270 */
[----:B-1----:R-:W-:Y:S01]  /*4c40*/  VIADD R5, R101, 0x39 ;  /* 0x0000003965057836 */ /* 0x002fe20000000000 */
[C---:B------:R-:W-:Y:S01]  /*4c50*/  LEA R4, P6, R15.reuse, R0, 0x1 ;  /* 0x000000000f047211 */ /* 0x040fe200078c08ff */
[----:B------:R-:W-:Y:S01]  /*4c60*/  VIADD R9, R15, UR6 ;  /* 0x000000060f097c36 */ /* 0x000fe20008000000 */
[----:B------:R1:W-:Y:S02]  /*4c70*/  @P1 STG.E.U16 desc[UR14][R12.64], R6 ;  /* 0x000000060c001986 */ /* 0x0003e4000c10150e */
[----:B------:R-:W-:Y:S02]  /*4c80*/  ISETP.LT.AND P1, PT, R5, UR7, !P0 ;  /* 0x0000000705007c0c */ /* 0x000fe4000c721270 */
[----:B------:R-:W-:-:S02]  /*4c90*/  LEA.HI.X.SX32 R5, R15, R2, 0x1, P6 ;  /* 0x000000020f057211 */ /* 0x000fc400030f0eff */
[----:B------:R-:W-:Y:S01]  /*4ca0*/  PRMT R15, R6, 0x7632, R15 ;  /* 0x00007632060f7816 */ /* 0x000fe2000000000f */
[C---:B0-----:R-:W-:Y:S01]  /*4cb0*/  VIADD R11, R9.reuse, UR6 ;  /* 0x00000006090b7c36 */ /* 0x041fe20008000000 */
[----:B------:R-:W-:Y:S02]  /*4cc0*/  LEA R8, P6, R9, R0, 0x1 ;  /* 0x0000000009087211 */ /* 0x000fe400078c08ff */
[----:B------:R-:W-:Y:S01]  /*4cd0*/  PRMT R14, R7, 0x7632, R14 ;  /* 0x00007632070e7816 */ /* 0x000fe2000000000e */
[----:B------:R0:W-:Y:S01]  /*4ce0*/  @P5 STG.E.U16 desc[UR14][R4.64], R15 ;  /* 0x0000000f04005986 */ /* 0x0001e2000c10150e */
[----:B-1----:R-:W-:Y:S01]  /*4cf0*/  VIADD R13, R11, UR6 ;  /* 0x000000060b0d7c36 */ /* 0x002fe20008000000 */
[----:B------:R-:W-:Y:S02]  /*4d00*/  LEA.HI.X.SX32 R9, R9, R2, 0x1, P6 ;  /* 0x0000000209097211 */ /* 0x000fe400030f0eff */
[----:B------:R-:W-:Y:S02]  /*4d10*/  LEA R10, P6, R11, R0, 0x1 ;  /* 0x000000000b0a7211 */ /* 0x000fe400078c08ff */
[----:B------:R-:W-:Y:S01]  /*4d20*/  ISETP.LT.AND P5, PT, R3, UR7, !P0 ;  /* 0x0000000703007c0c */ /* 0x000fe2000c7a1270 */
[----:B------:R1:W-:Y:S01]  /*4d30*/  @P4 STG.E.U16 desc[UR14][R8.64], R7 ;  /* 0x0000000708004986 */ /* 0x0003e2000c10150e */
[----:B------:R-:W-:Y:S01]  /*4d40*/  LEA.HI.X.SX32 R11, R11, R2, 0x1, P6 ;  /* 0x000000020b0b7211 */ /* 0x000fe200030f0eff */
[----:B------:R-:W-:Y:S01]  /*4d50*/  VIADD R3, R101, 0x3b ;  /* 0x0000003b65037836 */ /* 0x000fe20000000000 */
[C---:B------:R-:W-:Y:S01]  /*4d60*/  LEA R12, P6, R13.reuse, R0, 0x1 ;  /* 0x000000000d0c7211 */ /* 0x040fe200078c08ff */
[----:B0-----:R-:W-:-:S02]  /*4d70*/  VIADD R5, R13, UR6 ;  /* 0x000000060d057c36 */ /* 0x001fc40008000000 */
[----:B------:R0:W-:Y:S01]  /*4d80*/  @P3 STG.E.U16 desc[UR14][R10.64], R14 ;  /* 0x0000000e0a003986 */ /* 0x0001e2000c10150e */
[----:B------:R-:W-:Y:S02]  /*4d90*/  LEA.HI.X.SX32 R13, R13, R2, 0x1, P6 ;  /* 0x000000020d0d7211 */ /* 0x000fe400030f0eff */
[----:B------:R-:W-:Y:S01]  /*4da0*/  ISETP.LT.AND P4, PT, R3, UR7, !P0 ;  /* 0x0000000703007c0c */ /* 0x000fe2000c781270 */
[----:B------:R-:W-:Y:S01]  /*4db0*/  VIADD R3, R101, 0x3c ;  /* 0x0000003c65037836 */ /* 0x000fe20000000000 */
[C---:B------:R-:W-:Y:S01]  /*4dc0*/  LEA R4, P6, R5.reuse, R0, 0x1 ;  /* 0x0000000005047211 */ /* 0x040fe200078c08ff */
[C---:B-1----:R-:W-:Y:S01]  /*4dd0*/  VIADD R7, R5.reuse, UR6 ;  /* 0x0000000605077c36 */ /* 0x042fe20008000000 */
[----:B---3--:R1:W-:Y:S02]  /*4de0*/  @P2 STG.E.U16 desc[UR14][R12.64], R20 ;  /* 0x000000140c002986 */ /* 0x0083e4000c10150e */
[----:B------:R-:W-:Y:S01]  /*4df0*/  LEA.HI.X.SX32 R5, R5, R2, 0x1, P6 ;  /* 0x0000000205057211 */ /* 0x000fe200030f0eff */
[C---:B------:R-:W-:Y:S01]  /*4e00*/  VIADD R9, R7.reuse, UR6 ;  /* 0x0000000607097c36 */ /* 0x040fe20008000000 */
[----:B------:R-:W-:-:S02]  /*4e10*/  LEA R6, P6, R7, R0, 0x1 ;  /* 0x0000000007067211 */ /* 0x000fc400078c08ff */
[----:B------:R-:W-:Y:S01]  /*4e20*/  ISETP.LT.AND P3, PT, R3, UR7, !P0 ;  /* 0x0000000703007c0c */ /* 0x000fe2000c761270 */
[----:B0-----:R-:W-:Y:S01]  /*4e30*/  VIADD R11, R9, UR6 ;  /* 0x00000006090b7c36 */ /* 0x001fe20008000000 */
[----:B------:R-:W-:Y:S01]  /*4e40*/  LEA.HI.X.SX32 R7, R7, R2, 0x1, P6 ;  /* 0x0000000207077211 */ /* 0x000fe200030f0eff */
[----:B------:R-:W-:Y:S02]  /*4e50*/  VIADD R3, R101, 0x3d ;  /* 0x0000003d65037836 */ /* 0x000fe40000000000 */
[C---:B------:R-:W-:Y:S01]  /*4e60*/  VIADD R15, R11.reuse, UR6 ;  /* 0x000000060b0f7c36 */ /* 0x040fe20008000000 */
[----:B-1----:R-:W-:Y:S02]  /*4e70*/  PRMT R13, R20, 0x7632, R13 ;  /* 0x00007632140d7816 */ /* 0x002fe4000000000d */
[-C--:B------:R-:W-:Y:S01]  /*4e80*/  LEA R10, P6, R11, R0.reuse, 0x1 ;  /* 0x000000000b0a7211 */ /* 0x080fe200078c08ff */
[----:B------:R-:W-:Y:S01]  /*4e90*/  VIADD R17, R15, UR6 ;  /* 0x000000060f117c36 */ /* 0x000fe20008000000 */
[----:B------:R-:W-:Y:S01]  /*4ea0*/  ISETP.LT.AND P2, PT, R3, UR7, !P0 ;  /* 0x0000000703007c0c */ /* 0x000fe2000c741270 */
[----:B------:R0:W-:Y:S01]  /*4eb0*/  @P1 STG.E.U16 desc[UR14][R4.64], R13 ;  /* 0x0000000d04001986 */ /* 0x0001e2000c10150e */
[----:B------:R-:W-:Y:S01]  /*4ec0*/  LEA R8, P1, R9, R0, 0x1 ;  /* 0x0000000009087211 */ /* 0x000fe200078208ff */
[----:B------:R-:W-:Y:S01]  /*4ed0*/  VIADD R3, R101, 0x3e ;  /* 0x0000003e65037836 */ /* 0x000fe20000000000 */
[-C--:B------:R-:W-:Y:S01]  /*4ee0*/  LEA.HI.X.SX32 R11, R11, R2.reuse, 0x1, P6 ;  /* 0x000000020b0b7211 */ /* 0x080fe200030f0eff */
[----:B------:R-:W-:Y:S01]  /*4ef0*/  VIADD R101, R101, 0x3f ;  /* 0x0000003f65657836 */ /* 0x000fe20000000000 */
[----:B------:R-:W-:Y:S01]  /*4f00*/  LEA.HI.X.SX32 R9, R9, R2, 0x1, P1 ;  /* 0x0000000209097211 */ /* 0x000fe200008f0eff */
[----:B------:R-:W-:Y:S01]  /*4f10*/  VIADD R19, R17, UR6 ;  /* 0x0000000611137c36 */ /* 0x000fe20008000000 */
[-C--:B------:R-:W-:Y:S01]  /*4f20*/  LEA R12, P6, R15, R0.reuse, 0x1 ;  /* 0x000000000f0c7211 */ /* 0x080fe200078c08ff */
[----:B------:R1:W-:Y:S01]  /*4f30*/  @P5 STG.E.U16 desc[UR14][R6.64], R21 ;  /* 0x0000001506005986 */ /* 0x0003e2000c10150e */
[----:B0-----:R-:W-:-:S02]  /*4f40*/  LEA R4, P1, R17, R0, 0x1 ;  /* 0x0000000011047211 */ /* 0x001fc400078208ff */
[-C--:B------:R-:W-:Y:S02]  /*4f50*/  LEA.HI.X.SX32 R13, R15, R2.reuse, 0x1, P6 ;  /* 0x000000020f0d7211 */ /* 0x080fe400030f0eff */
[----:B------:R-:W-:Y:S02]  /*4f60*/  LEA.HI.X.SX32 R5, R17, R2, 0x1, P1 ;  /* 0x0000000211057211 */ /* 0x000fe400008f0eff */
[----:B------:R-:W-:Y:S02]  /*4f70*/  ISETP.LT.AND P1, PT, R3, UR7, !P0 ;  /* 0x0000000703007c0c */ /* 0x000fe4000c721270 */
[----:B------:R-:W-:Y:S02]  /*4f80*/  ISETP.LT.AND P0, PT, R101, UR7, !P0 ;  /* 0x0000000765007c0c */ /* 0x000fe4000c701270 */
[----:B------:R-:W-:Y:S02]  /*4f90*/  LEA R14, P6, R19, R0, 0x1 ;  /* 0x00000000130e7211 */ /* 0x000fe400078c08ff */
[----:B------:R-:W-:-:S02]  /*4fa0*/  PRMT R0, R21, 0x7632, R0 ;  /* 0x0000763215007816 */ /* 0x000fc40000000000 */
[----:B------:R-:W-:Y:S02]  /*4fb0*/  LEA.HI.X.SX32 R15, R19, R2, 0x1, P6 ;  /* 0x00000002130f7211 */ /* 0x000fe400030f0eff */
[----:B------:R-:W-:Y:S01]  /*4fc0*/  PRMT R2, R22, 0x7632, R2 ;  /* 0x0000763216027816 */ /* 0x000fe20000000002 */
[----:B------:R1:W-:Y:S04]  /*4fd0*/  @P4 STG.E.U16 desc[UR14][R8.64], R0 ;  /* 0x0000000008004986 */ /* 0x0003e8000c10150e */
[----:B------:R1:W-:Y:S04]  /*4fe0*/  @P3 STG.E.U16 desc[UR14][R10.64], R22 ;  /* 0x000000160a003986 */ /* 0x0003e8000c10150e */
[----:B------:R1:W-:Y:S04]  /*4ff0*/  @P2 STG.E.U16 desc[UR14][R12.64], R2 ;  /* 0x000000020c002986 */ /* 0x0003e8000c10150e */
[----:B------:R1:W-:Y:S01]  /*5000*/  @P1 STG.E.U16 desc[UR14][R4.64], R23 ;  /* 0x0000001704001986 */ /* 0x0003e2000c10150e */
[----:B------:R-:W-:Y:S05]  /*5010*/  @!P0 EXIT ;  /* 0x000000000000894d */ /* 0x000fea0003800000 */
[----:B-1----:R-:W-:-:S05]  /*5020*/  PRMT R7, R23, 0x7632, R7 ;  /* 0x0000763217077816 */ /* 0x002fca0000000007 */
[----:B------:R-:W-:Y:S01]  /*5030*/  STG.E.U16 desc[UR14][R14.64], R7 ;  /* 0x000000070e007986 */ /* 0x000fe2000c10150e */
[----:B------:R-:W-:Y:S05]  /*5040*/  EXIT ;  /* 0x000000000000794d */ /* 0x000fea0003800000 */
.L_x_2:
[----:B------:R-:W-:-:S00]  /*5050*/  BRA `(.L_x_2) ;  /* 0xfffffffc00fc7947 */ /* 0x000fc0000383ffff */
[----:B------:R-:W-:-:S00]  /*5060*/  NOP ;  /* 0x0000000000007918 */ /* 0x000fc00000000000 */
        /* <DEDUP_REMOVED lines=9> */
.L_x_3:


//--------------------- .nv.shared.matmul_kernel  --------------------------
	.section	.nv.shared.matmul_kernel,"aw",@nobits
	.sectionflags	@""
	.align	16
	.zero		1024


//--------------------- .nv.shared.reserved.0     --------------------------
	.section	.nv.shared.reserved.0,"aw",@nobits
	.weak		__nv_reservedSMEM_offset_0_alias
	.size		__nv_reservedSMEM_offset_0_alias, 0, 0
	.other		__nv_reservedSMEM_offset_0_alias,@"STO_CUDA_RESERVED_SHARED STV_DEFAULT"
__nv_reservedSMEM_offset_0_alias:
	.zero		0


//--------------------- .nv.constant0.matmul_kernel --------------------------
	.section	.nv.constant0.matmul_kernel,"a",@progbits
	.sectionflags	@""
	.align	4
.nv.constant0.matmul_kernel:
	.zero		608


//--------------------- SYMBOLS --------------------------

	.type		.nv.reservedSmem.offset0,@object
	.size		.nv.reservedSmem.offset0,0x4
